//
// Generated by NVIDIA NVVM Compiler
//
// Compiler Build ID: CL-36424714
// Cuda compilation tools, release 13.0, V13.0.88
// Based on NVVM 20.0.0
//

.version 9.0
.target sm_100
.address_size 64

	// .globl	_Z17reduce_sum_kernelILi256EEvPKfPfi
// _ZZ17reduce_sum_kernelILi256EEvPKfPfiE5sdata has been demoted
// _ZZ17reduce_sum_kernelILi512EEvPKfPfiE5sdata has been demoted
// _ZZ17reduce_sum_kernelILi1024EEvPKfPfiE5sdata has been demoted
// _ZZ20block_exclusive_scanILi256EEvPKfPfS2_iE4temp has been demoted
// _ZZ20block_exclusive_scanILi512EEvPKfPfS2_iE4temp has been demoted
// _ZZ20block_exclusive_scanILi1024EEvPKfPfS2_iE4temp has been demoted

.visible .entry _Z17reduce_sum_kernelILi256EEvPKfPfi(
	.param .u64 .ptr .align 1 _Z17reduce_sum_kernelILi256EEvPKfPfi_param_0,
	.param .u64 .ptr .align 1 _Z17reduce_sum_kernelILi256EEvPKfPfi_param_1,
	.param .u32 _Z17reduce_sum_kernelILi256EEvPKfPfi_param_2
)
{
	.reg .pred 	%p<12>;
	.reg .b32 	%r<10>;
	.reg .b32 	%f<35>;
	.reg .b64 	%rd<11>;
	// demoted variable
	.shared .align 4 .b8 _ZZ17reduce_sum_kernelILi256EEvPKfPfiE5sdata[1024];
	ld.param.u64 	%rd3, [_Z17reduce_sum_kernelILi256EEvPKfPfi_param_0];
	ld.param.u64 	%rd2, [_Z17reduce_sum_kernelILi256EEvPKfPfi_param_1];
	ld.param.u32 	%r6, [_Z17reduce_sum_kernelILi256EEvPKfPfi_param_2];
	cvta.to.global.u64 	%rd1, %rd3;
	mov.u32 	%r1, %tid.x;
	mov.u32 	%r2, %ctaid.x;
	shl.b32 	%r7, %r2, 9;
	add.s32 	%r3, %r7, %r1;
	setp.ge.u32 	%p1, %r3, %r6;
	mov.f32 	%f34, 0f00000000;
	@%p1 bra 	$L__BB0_2;
	mul.wide.u32 	%rd4, %r3, 4;
	add.s64 	%rd5, %rd1, %rd4;
	ld.global.nc.f32 	%f6, [%rd5];
	add.f32 	%f34, %f6, 0f00000000;
$L__BB0_2:
	add.s32 	%r4, %r3, 256;
	setp.ge.u32 	%p2, %r4, %r6;
	@%p2 bra 	$L__BB0_4;
	mul.wide.u32 	%rd6, %r4, 4;
	add.s64 	%rd7, %rd1, %rd6;
	ld.global.nc.f32 	%f7, [%rd7];
	add.f32 	%f34, %f34, %f7;
$L__BB0_4:
	shl.b32 	%r8, %r1, 2;
	mov.u32 	%r9, _ZZ17reduce_sum_kernelILi256EEvPKfPfiE5sdata;
	add.s32 	%r5, %r9, %r8;
	st.shared.f32 	[%r5], %f34;
	bar.sync 	0;
	setp.gt.u32 	%p3, %r1, 127;
	@%p3 bra 	$L__BB0_6;
	ld.shared.f32 	%f8, [%r5+512];
	ld.shared.f32 	%f9, [%r5];
	add.f32 	%f10, %f8, %f9;
	st.shared.f32 	[%r5], %f10;
$L__BB0_6:
	bar.sync 	0;
	setp.gt.u32 	%p4, %r1, 63;
	@%p4 bra 	$L__BB0_8;
	ld.shared.f32 	%f11, [%r5+256];
	ld.shared.f32 	%f12, [%r5];
	add.f32 	%f13, %f11, %f12;
	st.shared.f32 	[%r5], %f13;
$L__BB0_8:
	bar.sync 	0;
	setp.gt.u32 	%p5, %r1, 31;
	@%p5 bra 	$L__BB0_10;
	ld.shared.f32 	%f14, [%r5+128];
	ld.shared.f32 	%f15, [%r5];
	add.f32 	%f16, %f14, %f15;
	st.shared.f32 	[%r5], %f16;
$L__BB0_10:
	bar.sync 	0;
	setp.gt.u32 	%p6, %r1, 15;
	@%p6 bra 	$L__BB0_12;
	ld.shared.f32 	%f17, [%r5+64];
	ld.shared.f32 	%f18, [%r5];
	add.f32 	%f19, %f17, %f18;
	st.shared.f32 	[%r5], %f19;
$L__BB0_12:
	bar.sync 	0;
	setp.gt.u32 	%p7, %r1, 7;
	@%p7 bra 	$L__BB0_14;
	ld.shared.f32 	%f20, [%r5+32];
	ld.shared.f32 	%f21, [%r5];
	add.f32 	%f22, %f20, %f21;
	st.shared.f32 	[%r5], %f22;
$L__BB0_14:
	bar.sync 	0;
	setp.gt.u32 	%p8, %r1, 3;
	@%p8 bra 	$L__BB0_16;
	ld.shared.f32 	%f23, [%r5+16];
	ld.shared.f32 	%f24, [%r5];
	add.f32 	%f25, %f23, %f24;
	st.shared.f32 	[%r5], %f25;
$L__BB0_16:
	bar.sync 	0;
	setp.gt.u32 	%p9, %r1, 1;
	@%p9 bra 	$L__BB0_18;
	ld.shared.f32 	%f26, [%r5+8];
	ld.shared.f32 	%f27, [%r5];
	add.f32 	%f28, %f26, %f27;
	st.shared.f32 	[%r5], %f28;
$L__BB0_18:
	bar.sync 	0;
	setp.ne.s32 	%p10, %r1, 0;
	@%p10 bra 	$L__BB0_20;
	ld.shared.f32 	%f29, [_ZZ17reduce_sum_kernelILi256EEvPKfPfiE5sdata+4];
	ld.shared.f32 	%f30, [%r5];
	add.f32 	%f31, %f29, %f30;
	st.shared.f32 	[%r5], %f31;
$L__BB0_20:
	setp.ne.s32 	%p11, %r1, 0;
	bar.sync 	0;
	@%p11 bra 	$L__BB0_22;
	ld.shared.f32 	%f32, [_ZZ17reduce_sum_kernelILi256EEvPKfPfiE5sdata];
	cvta.to.global.u64 	%rd8, %rd2;
	mul.wide.u32 	%rd9, %r2, 4;
	add.s64 	%rd10, %rd8, %rd9;
	st.global.f32 	[%rd10], %f32;
$L__BB0_22:
	ret;

}
	// .globl	_Z17reduce_sum_kernelILi512EEvPKfPfi
.visible .entry _Z17reduce_sum_kernelILi512EEvPKfPfi(
	.param .u64 .ptr .align 1 _Z17reduce_sum_kernelILi512EEvPKfPfi_param_0,
	.param .u64 .ptr .align 1 _Z17reduce_sum_kernelILi512EEvPKfPfi_param_1,
	.param .u32 _Z17reduce_sum_kernelILi512EEvPKfPfi_param_2
)
{
	.reg .pred 	%p<13>;
	.reg .b32 	%r<10>;
	.reg .b32 	%f<38>;
	.reg .b64 	%rd<11>;
	// demoted variable
	.shared .align 4 .b8 _ZZ17reduce_sum_kernelILi512EEvPKfPfiE5sdata[2048];
	ld.param.u64 	%rd3, [_Z17reduce_sum_kernelILi512EEvPKfPfi_param_0];
	ld.param.u64 	%rd2, [_Z17reduce_sum_kernelILi512EEvPKfPfi_param_1];
	ld.param.u32 	%r6, [_Z17reduce_sum_kernelILi512EEvPKfPfi_param_2];
	cvta.to.global.u64 	%rd1, %rd3;
	mov.u32 	%r1, %tid.x;
	mov.u32 	%r2, %ctaid.x;
	shl.b32 	%r7, %r2, 10;
	or.b32  	%r3, %r7, %r1;
	setp.ge.u32 	%p1, %r3, %r6;
	mov.f32 	%f37, 0f00000000;
	@%p1 bra 	$L__BB1_2;
	mul.wide.u32 	%rd4, %r3, 4;
	add.s64 	%rd5, %rd1, %rd4;
	ld.global.nc.f32 	%f6, [%rd5];
	add.f32 	%f37, %f6, 0f00000000;
$L__BB1_2:
	add.s32 	%r4, %r3, 512;
	setp.ge.u32 	%p2, %r4, %r6;
	@%p2 bra 	$L__BB1_4;
	mul.wide.u32 	%rd6, %r4, 4;
	add.s64 	%rd7, %rd1, %rd6;
	ld.global.nc.f32 	%f7, [%rd7];
	add.f32 	%f37, %f37, %f7;
$L__BB1_4:
	shl.b32 	%r8, %r1, 2;
	mov.u32 	%r9, _ZZ17reduce_sum_kernelILi512EEvPKfPfiE5sdata;
	add.s32 	%r5, %r9, %r8;
	st.shared.f32 	[%r5], %f37;
	bar.sync 	0;
	setp.gt.u32 	%p3, %r1, 255;
	@%p3 bra 	$L__BB1_6;
	ld.shared.f32 	%f8, [%r5+1024];
	ld.shared.f32 	%f9, [%r5];
	add.f32 	%f10, %f8, %f9;
	st.shared.f32 	[%r5], %f10;
$L__BB1_6:
	bar.sync 	0;
	setp.gt.u32 	%p4, %r1, 127;
	@%p4 bra 	$L__BB1_8;
	ld.shared.f32 	%f11, [%r5+512];
	ld.shared.f32 	%f12, [%r5];
	add.f32 	%f13, %f11, %f12;
	st.shared.f32 	[%r5], %f13;
$L__BB1_8:
	bar.sync 	0;
	setp.gt.u32 	%p5, %r1, 63;
	@%p5 bra 	$L__BB1_10;
	ld.shared.f32 	%f14, [%r5+256];
	ld.shared.f32 	%f15, [%r5];
	add.f32 	%f16, %f14, %f15;
	st.shared.f32 	[%r5], %f16;
$L__BB1_10:
	bar.sync 	0;
	setp.gt.u32 	%p6, %r1, 31;
	@%p6 bra 	$L__BB1_12;
	ld.shared.f32 	%f17, [%r5+128];
	ld.shared.f32 	%f18, [%r5];
	add.f32 	%f19, %f17, %f18;
	st.shared.f32 	[%r5], %f19;
$L__BB1_12:
	bar.sync 	0;
	setp.gt.u32 	%p7, %r1, 15;
	@%p7 bra 	$L__BB1_14;
	ld.shared.f32 	%f20, [%r5+64];
	ld.shared.f32 	%f21, [%r5];
	add.f32 	%f22, %f20, %f21;
	st.shared.f32 	[%r5], %f22;
$L__BB1_14:
	bar.sync 	0;
	setp.gt.u32 	%p8, %r1, 7;
	@%p8 bra 	$L__BB1_16;
	ld.shared.f32 	%f23, [%r5+32];
	ld.shared.f32 	%f24, [%r5];
	add.f32 	%f25, %f23, %f24;
	st.shared.f32 	[%r5], %f25;
$L__BB1_16:
	bar.sync 	0;
	setp.gt.u32 	%p9, %r1, 3;
	@%p9 bra 	$L__BB1_18;
	ld.shared.f32 	%f26, [%r5+16];
	ld.shared.f32 	%f27, [%r5];
	add.f32 	%f28, %f26, %f27;
	st.shared.f32 	[%r5], %f28;
$L__BB1_18:
	bar.sync 	0;
	setp.gt.u32 	%p10, %r1, 1;
	@%p10 bra 	$L__BB1_20;
	ld.shared.f32 	%f29, [%r5+8];
	ld.shared.f32 	%f30, [%r5];
	add.f32 	%f31, %f29, %f30;
	st.shared.f32 	[%r5], %f31;
$L__BB1_20:
	bar.sync 	0;
	setp.ne.s32 	%p11, %r1, 0;
	@%p11 bra 	$L__BB1_22;
	ld.shared.f32 	%f32, [_ZZ17reduce_sum_kernelILi512EEvPKfPfiE5sdata+4];
	ld.shared.f32 	%f33, [%r5];
	add.f32 	%f34, %f32, %f33;
	st.shared.f32 	[%r5], %f34;
$L__BB1_22:
	setp.ne.s32 	%p12, %r1, 0;
	bar.sync 	0;
	@%p12 bra 	$L__BB1_24;
	ld.shared.f32 	%f35, [_ZZ17reduce_sum_kernelILi512EEvPKfPfiE5sdata];
	cvta.to.global.u64 	%rd8, %rd2;
	mul.wide.u32 	%rd9, %r2, 4;
	add.s64 	%rd10, %rd8, %rd9;
	st.global.f32 	[%rd10], %f35;
$L__BB1_24:
	ret;

}
	// .globl	_Z17reduce_sum_kernelILi1024EEvPKfPfi
.visible .entry _Z17reduce_sum_kernelILi1024EEvPKfPfi(
	.param .u64 .ptr .align 1 _Z17reduce_sum_kernelILi1024EEvPKfPfi_param_0,
	.param .u64 .ptr .align 1 _Z17reduce_sum_kernelILi1024EEvPKfPfi_param_1,
	.param .u32 _Z17reduce_sum_kernelILi1024EEvPKfPfi_param_2
)
{
	.reg .pred 	%p<14>;
	.reg .b32 	%r<10>;
	.reg .b32 	%f<41>;
	.reg .b64 	%rd<9>;
	// demoted variable
	.shared .align 4 .b8 _ZZ17reduce_sum_kernelILi1024EEvPKfPfiE5sdata[4096];
	ld.param.u64 	%rd3, [_Z17reduce_sum_kernelILi1024EEvPKfPfi_param_0];
	ld.param.u64 	%rd2, [_Z17reduce_sum_kernelILi1024EEvPKfPfi_param_1];
	ld.param.u32 	%r5, [_Z17reduce_sum_kernelILi1024EEvPKfPfi_param_2];
	cvta.to.global.u64 	%rd4, %rd3;
	mov.u32 	%r1, %tid.x;
	mov.u32 	%r2, %ctaid.x;
	shl.b32 	%r6, %r2, 11;
	or.b32  	%r3, %r6, %r1;
	setp.ge.u32 	%p1, %r3, %r5;
	mul.wide.u32 	%rd5, %r3, 4;
	add.s64 	%rd1, %rd4, %rd5;
	mov.f32 	%f40, 0f00000000;
	@%p1 bra 	$L__BB2_2;
	ld.global.nc.f32 	%f6, [%rd1];
	add.f32 	%f40, %f6, 0f00000000;
$L__BB2_2:
	add.s32 	%r7, %r3, 1024;
	setp.ge.u32 	%p2, %r7, %r5;
	@%p2 bra 	$L__BB2_4;
	ld.global.nc.f32 	%f7, [%rd1+4096];
	add.f32 	%f40, %f40, %f7;
$L__BB2_4:
	shl.b32 	%r8, %r1, 2;
	mov.u32 	%r9, _ZZ17reduce_sum_kernelILi1024EEvPKfPfiE5sdata;
	add.s32 	%r4, %r9, %r8;
	st.shared.f32 	[%r4], %f40;
	bar.sync 	0;
	setp.gt.u32 	%p3, %r1, 511;
	@%p3 bra 	$L__BB2_6;
	ld.shared.f32 	%f8, [%r4+2048];
	ld.shared.f32 	%f9, [%r4];
	add.f32 	%f10, %f8, %f9;
	st.shared.f32 	[%r4], %f10;
$L__BB2_6:
	bar.sync 	0;
	setp.gt.u32 	%p4, %r1, 255;
	@%p4 bra 	$L__BB2_8;
	ld.shared.f32 	%f11, [%r4+1024];
	ld.shared.f32 	%f12, [%r4];
	add.f32 	%f13, %f11, %f12;
	st.shared.f32 	[%r4], %f13;
$L__BB2_8:
	bar.sync 	0;
	setp.gt.u32 	%p5, %r1, 127;
	@%p5 bra 	$L__BB2_10;
	ld.shared.f32 	%f14, [%r4+512];
	ld.shared.f32 	%f15, [%r4];
	add.f32 	%f16, %f14, %f15;
	st.shared.f32 	[%r4], %f16;
$L__BB2_10:
	bar.sync 	0;
	setp.gt.u32 	%p6, %r1, 63;
	@%p6 bra 	$L__BB2_12;
	ld.shared.f32 	%f17, [%r4+256];
	ld.shared.f32 	%f18, [%r4];
	add.f32 	%f19, %f17, %f18;
	st.shared.f32 	[%r4], %f19;
$L__BB2_12:
	bar.sync 	0;
	setp.gt.u32 	%p7, %r1, 31;
	@%p7 bra 	$L__BB2_14;
	ld.shared.f32 	%f20, [%r4+128];
	ld.shared.f32 	%f21, [%r4];
	add.f32 	%f22, %f20, %f21;
	st.shared.f32 	[%r4], %f22;
$L__BB2_14:
	bar.sync 	0;
	setp.gt.u32 	%p8, %r1, 15;
	@%p8 bra 	$L__BB2_16;
	ld.shared.f32 	%f23, [%r4+64];
	ld.shared.f32 	%f24, [%r4];
	add.f32 	%f25, %f23, %f24;
	st.shared.f32 	[%r4], %f25;
$L__BB2_16:
	bar.sync 	0;
	setp.gt.u32 	%p9, %r1, 7;
	@%p9 bra 	$L__BB2_18;
	ld.shared.f32 	%f26, [%r4+32];
	ld.shared.f32 	%f27, [%r4];
	add.f32 	%f28, %f26, %f27;
	st.shared.f32 	[%r4], %f28;
$L__BB2_18:
	bar.sync 	0;
	setp.gt.u32 	%p10, %r1, 3;
	@%p10 bra 	$L__BB2_20;
	ld.shared.f32 	%f29, [%r4+16];
	ld.shared.f32 	%f30, [%r4];
	add.f32 	%f31, %f29, %f30;
	st.shared.f32 	[%r4], %f31;
$L__BB2_20:
	bar.sync 	0;
	setp.gt.u32 	%p11, %r1, 1;
	@%p11 bra 	$L__BB2_22;
	ld.shared.f32 	%f32, [%r4+8];
	ld.shared.f32 	%f33, [%r4];
	add.f32 	%f34, %f32, %f33;
	st.shared.f32 	[%r4], %f34;
$L__BB2_22:
	bar.sync 	0;
	setp.ne.s32 	%p12, %r1, 0;
	@%p12 bra 	$L__BB2_24;
	ld.shared.f32 	%f35, [_ZZ17reduce_sum_kernelILi1024EEvPKfPfiE5sdata+4];
	ld.shared.f32 	%f36, [%r4];
	add.f32 	%f37, %f35, %f36;
	st.shared.f32 	[%r4], %f37;
$L__BB2_24:
	setp.ne.s32 	%p13, %r1, 0;
	bar.sync 	0;
	@%p13 bra 	$L__BB2_26;
	ld.shared.f32 	%f38, [_ZZ17reduce_sum_kernelILi1024EEvPKfPfiE5sdata];
	cvta.to.global.u64 	%rd6, %rd2;
	mul.wide.u32 	%rd7, %r2, 4;
	add.s64 	%rd8, %rd6, %rd7;
	st.global.f32 	[%rd8], %f38;
$L__BB2_26:
	ret;

}
	// .globl	_Z17add_block_offsetsPfPKfii
.visible .entry _Z17add_block_offsetsPfPKfii(
	.param .u64 .ptr .align 1 _Z17add_block_offsetsPfPKfii_param_0,
	.param .u64 .ptr .align 1 _Z17add_block_offsetsPfPKfii_param_1,
	.param .u32 _Z17add_block_offsetsPfPKfii_param_2,
	.param .u32 _Z17add_block_offsetsPfPKfii_param_3
)
{
	.reg .pred 	%p<2>;
	.reg .b32 	%r<8>;
	.reg .b32 	%f<4>;
	.reg .b64 	%rd<9>;

	ld.param.u64 	%rd1, [_Z17add_block_offsetsPfPKfii_param_0];
	ld.param.u64 	%rd2, [_Z17add_block_offsetsPfPKfii_param_1];
	ld.param.u32 	%r3, [_Z17add_block_offsetsPfPKfii_param_2];
	ld.param.u32 	%r2, [_Z17add_block_offsetsPfPKfii_param_3];
	mov.u32 	%r4, %ctaid.x;
	mov.u32 	%r5, %ntid.x;
	mov.u32 	%r6, %tid.x;
	mad.lo.s32 	%r1, %r4, %r5, %r6;
	setp.ge.s32 	%p1, %r1, %r3;
	@%p1 bra 	$L__BB3_2;
	cvta.to.global.u64 	%rd3, %rd2;
	cvta.to.global.u64 	%rd4, %rd1;
	div.s32 	%r7, %r1, %r2;
	mul.wide.s32 	%rd5, %r7, 4;
	add.s64 	%rd6, %rd3, %rd5;
	ld.global.f32 	%f1, [%rd6];
	mul.wide.s32 	%rd7, %r1, 4;
	add.s64 	%rd8, %rd4, %rd7;
	ld.global.f32 	%f2, [%rd8];
	add.f32 	%f3, %f1, %f2;
	st.global.f32 	[%rd8], %f3;
$L__BB3_2:
	ret;

}
	// .globl	_Z20block_exclusive_scanILi256EEvPKfPfS2_i
.visible .entry _Z20block_exclusive_scanILi256EEvPKfPfS2_i(
	.param .u64 .ptr .align 1 _Z20block_exclusive_scanILi256EEvPKfPfS2_i_param_0,
	.param .u64 .ptr .align 1 _Z20block_exclusive_scanILi256EEvPKfPfS2_i_param_1,
	.param .u64 .ptr .align 1 _Z20block_exclusive_scanILi256EEvPKfPfS2_i_param_2,
	.param .u32 _Z20block_exclusive_scanILi256EEvPKfPfS2_i_param_3
)
{
	.reg .pred 	%p<24>;
	.reg .b32 	%r<24>;
	.reg .b32 	%f<65>;
	.reg .b64 	%rd<13>;
	// demoted variable
	.shared .align 4 .b8 _ZZ20block_exclusive_scanILi256EEvPKfPfS2_iE4temp[2048];
	ld.param.u64 	%rd5, [_Z20block_exclusive_scanILi256EEvPKfPfS2_i_param_0];
	ld.param.u64 	%rd3, [_Z20block_exclusive_scanILi256EEvPKfPfS2_i_param_1];
	ld.param.u64 	%rd4, [_Z20block_exclusive_scanILi256EEvPKfPfS2_i_param_2];
	ld.param.u32 	%r16, [_Z20block_exclusive_scanILi256EEvPKfPfS2_i_param_3];
	cvta.to.global.u64 	%rd6, %rd5;
	mov.u32 	%r1, %tid.x;
	mov.u32 	%r2, %ctaid.x;
	shl.b32 	%r17, %r2, 9;
	add.s32 	%r3, %r17, %r1;
	add.s32 	%r4, %r3, 256;
	setp.ge.s32 	%p1, %r3, %r16;
	mul.wide.s32 	%rd7, %r3, 4;
	add.s64 	%rd1, %rd6, %rd7;
	mov.f32 	%f63, 0f00000000;
	@%p1 bra 	$L__BB4_2;
	ld.global.nc.f32 	%f63, [%rd1];
$L__BB4_2:
	shl.b32 	%r18, %r1, 2;
	mov.u32 	%r19, _ZZ20block_exclusive_scanILi256EEvPKfPfS2_iE4temp;
	add.s32 	%r5, %r19, %r18;
	st.shared.f32 	[%r5], %f63;
	setp.ge.s32 	%p2, %r4, %r16;
	mov.f32 	%f64, 0f00000000;
	@%p2 bra 	$L__BB4_4;
	ld.global.nc.f32 	%f64, [%rd1+1024];
$L__BB4_4:
	st.shared.f32 	[%r5+1024], %f64;
	shl.b32 	%r20, %r1, 1;
	or.b32  	%r6, %r20, 1;
	bar.sync 	0;
	setp.gt.u32 	%p3, %r1, 255;
	add.s32 	%r7, %r5, %r18;
	@%p3 bra 	$L__BB4_6;
	ld.shared.f32 	%f7, [%r7];
	ld.shared.f32 	%f8, [%r7+4];
	add.f32 	%f9, %f7, %f8;
	st.shared.f32 	[%r7+4], %f9;
$L__BB4_6:
	bar.sync 	0;
	setp.gt.u32 	%p4, %r1, 127;
	shl.b32 	%r8, %r6, 3;
	add.s32 	%r9, %r19, %r8;
	@%p4 bra 	$L__BB4_8;
	ld.shared.f32 	%f10, [%r9+-4];
	ld.shared.f32 	%f11, [%r9+4];
	add.f32 	%f12, %f10, %f11;
	st.shared.f32 	[%r9+4], %f12;
$L__BB4_8:
	bar.sync 	0;
	setp.gt.u32 	%p5, %r1, 63;
	add.s32 	%r10, %r9, %r8;
	@%p5 bra 	$L__BB4_10;
	ld.shared.f32 	%f13, [%r10+-4];
	ld.shared.f32 	%f14, [%r10+12];
	add.f32 	%f15, %f13, %f14;
	st.shared.f32 	[%r10+12], %f15;
$L__BB4_10:
	bar.sync 	0;
	setp.gt.u32 	%p6, %r1, 31;
	mad.lo.s32 	%r11, %r6, 24, %r9;
	@%p6 bra 	$L__BB4_12;
	ld.shared.f32 	%f16, [%r11+-4];
	ld.shared.f32 	%f17, [%r11+28];
	add.f32 	%f18, %f16, %f17;
	st.shared.f32 	[%r11+28], %f18;
$L__BB4_12:
	bar.sync 	0;
	setp.gt.u32 	%p7, %r1, 15;
	mad.lo.s32 	%r12, %r6, 56, %r9;
	@%p7 bra 	$L__BB4_14;
	ld.shared.f32 	%f19, [%r12+-4];
	ld.shared.f32 	%f20, [%r12+60];
	add.f32 	%f21, %f19, %f20;
	st.shared.f32 	[%r12+60], %f21;
$L__BB4_14:
	bar.sync 	0;
	setp.gt.u32 	%p8, %r1, 7;
	mad.lo.s32 	%r13, %r6, 120, %r9;
	@%p8 bra 	$L__BB4_16;
	ld.shared.f32 	%f22, [%r13+-4];
	ld.shared.f32 	%f23, [%r13+124];
	add.f32 	%f24, %f22, %f23;
	st.shared.f32 	[%r13+124], %f24;
$L__BB4_16:
	bar.sync 	0;
	setp.gt.u32 	%p9, %r1, 3;
	mad.lo.s32 	%r14, %r6, 248, %r9;
	@%p9 bra 	$L__BB4_18;
	ld.shared.f32 	%f25, [%r14+-4];
	ld.shared.f32 	%f26, [%r14+252];
	add.f32 	%f27, %f25, %f26;
	st.shared.f32 	[%r14+252], %f27;
$L__BB4_18:
	bar.sync 	0;
	setp.gt.u32 	%p10, %r1, 1;
	mad.lo.s32 	%r15, %r6, 504, %r9;
	@%p10 bra 	$L__BB4_20;
	ld.shared.f32 	%f28, [%r15+-4];
	ld.shared.f32 	%f29, [%r15+508];
	add.f32 	%f30, %f28, %f29;
	st.shared.f32 	[%r15+508], %f30;
$L__BB4_20:
	bar.sync 	0;
	setp.ne.s32 	%p11, %r1, 0;
	@%p11 bra 	$L__BB4_24;
	setp.eq.s64 	%p12, %rd4, 0;
	@%p12 bra 	$L__BB4_23;
	ld.shared.f32 	%f31, [_ZZ20block_exclusive_scanILi256EEvPKfPfS2_iE4temp+1020];
	ld.shared.f32 	%f32, [_ZZ20block_exclusive_scanILi256EEvPKfPfS2_iE4temp+2044];
	cvta.to.global.u64 	%rd8, %rd4;
	mul.wide.u32 	%rd9, %r2, 4;
	add.s64 	%rd10, %rd8, %rd9;
	add.f32 	%f33, %f31, %f32;
	st.global.f32 	[%rd10], %f33;
$L__BB4_23:
	mov.b32 	%r23, 0;
	st.shared.u32 	[_ZZ20block_exclusive_scanILi256EEvPKfPfS2_iE4temp+2044], %r23;
$L__BB4_24:
	setp.ne.s32 	%p13, %r1, 0;
	bar.sync 	0;
	@%p13 bra 	$L__BB4_26;
	ld.shared.f32 	%f34, [_ZZ20block_exclusive_scanILi256EEvPKfPfS2_iE4temp+1020];
	ld.shared.f32 	%f35, [_ZZ20block_exclusive_scanILi256EEvPKfPfS2_iE4temp+2044];
	st.shared.f32 	[_ZZ20block_exclusive_scanILi256EEvPKfPfS2_iE4temp+1020], %f35;
	add.f32 	%f36, %f34, %f35;
	st.shared.f32 	[_ZZ20block_exclusive_scanILi256EEvPKfPfS2_iE4temp+2044], %f36;
$L__BB4_26:
	setp.gt.u32 	%p14, %r1, 1;
	bar.sync 	0;
	@%p14 bra 	$L__BB4_28;
	ld.shared.f32 	%f37, [%r15+-4];
	ld.shared.f32 	%f38, [%r15+508];
	st.shared.f32 	[%r15+-4], %f38;
	add.f32 	%f39, %f37, %f38;
	st.shared.f32 	[%r15+508], %f39;
$L__BB4_28:
	setp.gt.u32 	%p15, %r1, 3;
	bar.sync 	0;
	@%p15 bra 	$L__BB4_30;
	ld.shared.f32 	%f40, [%r14+-4];
	ld.shared.f32 	%f41, [%r14+252];
	st.shared.f32 	[%r14+-4], %f41;
	add.f32 	%f42, %f40, %f41;
	st.shared.f32 	[%r14+252], %f42;
$L__BB4_30:
	setp.gt.u32 	%p16, %r1, 7;
	bar.sync 	0;
	@%p16 bra 	$L__BB4_32;
	ld.shared.f32 	%f43, [%r13+-4];
	ld.shared.f32 	%f44, [%r13+124];
	st.shared.f32 	[%r13+-4], %f44;
	add.f32 	%f45, %f43, %f44;
	st.shared.f32 	[%r13+124], %f45;
$L__BB4_32:
	setp.gt.u32 	%p17, %r1, 15;
	bar.sync 	0;
	@%p17 bra 	$L__BB4_34;
	ld.shared.f32 	%f46, [%r12+-4];
	ld.shared.f32 	%f47, [%r12+60];
	st.shared.f32 	[%r12+-4], %f47;
	add.f32 	%f48, %f46, %f47;
	st.shared.f32 	[%r12+60], %f48;
$L__BB4_34:
	setp.gt.u32 	%p18, %r1, 31;
	bar.sync 	0;
	@%p18 bra 	$L__BB4_36;
	ld.shared.f32 	%f49, [%r11+-4];
	ld.shared.f32 	%f50, [%r11+28];
	st.shared.f32 	[%r11+-4], %f50;
	add.f32 	%f51, %f49, %f50;
	st.shared.f32 	[%r11+28], %f51;
$L__BB4_36:
	setp.gt.u32 	%p19, %r1, 63;
	bar.sync 	0;
	@%p19 bra 	$L__BB4_38;
	ld.shared.f32 	%f52, [%r10+-4];
	ld.shared.f32 	%f53, [%r10+12];
	st.shared.f32 	[%r10+-4], %f53;
	add.f32 	%f54, %f52, %f53;
	st.shared.f32 	[%r10+12], %f54;
$L__BB4_38:
	setp.gt.u32 	%p20, %r1, 127;
	bar.sync 	0;
	@%p20 bra 	$L__BB4_40;
	ld.shared.f32 	%f55, [%r9+-4];
	ld.shared.f32 	%f56, [%r9+4];
	st.shared.f32 	[%r9+-4], %f56;
	add.f32 	%f57, %f55, %f56;
	st.shared.f32 	[%r9+4], %f57;
$L__BB4_40:
	setp.gt.u32 	%p21, %r1, 255;
	bar.sync 	0;
	@%p21 bra 	$L__BB4_42;
	ld.shared.f32 	%f58, [%r7];
	ld.shared.f32 	%f59, [%r7+4];
	st.shared.f32 	[%r7], %f59;
	add.f32 	%f60, %f58, %f59;
	st.shared.f32 	[%r7+4], %f60;
$L__BB4_42:
	setp.ge.s32 	%p22, %r3, %r16;
	bar.sync 	0;
	cvta.to.global.u64 	%rd11, %rd3;
	add.s64 	%rd2, %rd11, %rd7;
	@%p22 bra 	$L__BB4_44;
	ld.shared.f32 	%f61, [%r5];
	st.global.f32 	[%rd2], %f61;
$L__BB4_44:
	setp.ge.s32 	%p23, %r4, %r16;
	@%p23 bra 	$L__BB4_46;
	ld.shared.f32 	%f62, [%r5+1024];
	st.global.f32 	[%rd2+1024], %f62;
$L__BB4_46:
	ret;

}
	// .globl	_Z20block_exclusive_scanILi512EEvPKfPfS2_i
.visible .entry _Z20block_exclusive_scanILi512EEvPKfPfS2_i(
	.param .u64 .ptr .align 1 _Z20block_exclusive_scanILi512EEvPKfPfS2_i_param_0,
	.param .u64 .ptr .align 1 _Z20block_exclusive_scanILi512EEvPKfPfS2_i_param_1,
	.param .u64 .ptr .align 1 _Z20block_exclusive_scanILi512EEvPKfPfS2_i_param_2,
	.param .u32 _Z20block_exclusive_scanILi512EEvPKfPfS2_i_param_3
)
{
	.reg .pred 	%p<26>;
	.reg .b32 	%r<25>;
	.reg .b32 	%f<71>;
	.reg .b64 	%rd<13>;
	// demoted variable
	.shared .align 4 .b8 _ZZ20block_exclusive_scanILi512EEvPKfPfS2_iE4temp[4096];
	ld.param.u64 	%rd5, [_Z20block_exclusive_scanILi512EEvPKfPfS2_i_param_0];
	ld.param.u64 	%rd3, [_Z20block_exclusive_scanILi512EEvPKfPfS2_i_param_1];
	ld.param.u64 	%rd4, [_Z20block_exclusive_scanILi512EEvPKfPfS2_i_param_2];
	ld.param.u32 	%r17, [_Z20block_exclusive_scanILi512EEvPKfPfS2_i_param_3];
	cvta.to.global.u64 	%rd6, %rd5;
	mov.u32 	%r1, %tid.x;
	mov.u32 	%r2, %ctaid.x;
	shl.b32 	%r18, %r2, 10;
	or.b32  	%r3, %r18, %r1;
	add.s32 	%r4, %r3, 512;
	setp.ge.s32 	%p1, %r3, %r17;
	mul.wide.s32 	%rd7, %r3, 4;
	add.s64 	%rd1, %rd6, %rd7;
	mov.f32 	%f69, 0f00000000;
	@%p1 bra 	$L__BB5_2;
	ld.global.nc.f32 	%f69, [%rd1];
$L__BB5_2:
	shl.b32 	%r19, %r1, 2;
	mov.u32 	%r20, _ZZ20block_exclusive_scanILi512EEvPKfPfS2_iE4temp;
	add.s32 	%r5, %r20, %r19;
	st.shared.f32 	[%r5], %f69;
	setp.ge.s32 	%p2, %r4, %r17;
	mov.f32 	%f70, 0f00000000;
	@%p2 bra 	$L__BB5_4;
	ld.global.nc.f32 	%f70, [%rd1+2048];
$L__BB5_4:
	st.shared.f32 	[%r5+2048], %f70;
	shl.b32 	%r21, %r1, 1;
	or.b32  	%r6, %r21, 1;
	bar.sync 	0;
	setp.gt.u32 	%p3, %r1, 511;
	add.s32 	%r7, %r5, %r19;
	@%p3 bra 	$L__BB5_6;
	ld.shared.f32 	%f7, [%r7];
	ld.shared.f32 	%f8, [%r7+4];
	add.f32 	%f9, %f7, %f8;
	st.shared.f32 	[%r7+4], %f9;
$L__BB5_6:
	bar.sync 	0;
	setp.gt.u32 	%p4, %r1, 255;
	shl.b32 	%r8, %r6, 3;
	add.s32 	%r9, %r20, %r8;
	@%p4 bra 	$L__BB5_8;
	ld.shared.f32 	%f10, [%r9+-4];
	ld.shared.f32 	%f11, [%r9+4];
	add.f32 	%f12, %f10, %f11;
	st.shared.f32 	[%r9+4], %f12;
$L__BB5_8:
	bar.sync 	0;
	setp.gt.u32 	%p5, %r1, 127;
	add.s32 	%r10, %r9, %r8;
	@%p5 bra 	$L__BB5_10;
	ld.shared.f32 	%f13, [%r10+-4];
	ld.shared.f32 	%f14, [%r10+12];
	add.f32 	%f15, %f13, %f14;
	st.shared.f32 	[%r10+12], %f15;
$L__BB5_10:
	bar.sync 	0;
	setp.gt.u32 	%p6, %r1, 63;
	mad.lo.s32 	%r11, %r6, 24, %r9;
	@%p6 bra 	$L__BB5_12;
	ld.shared.f32 	%f16, [%r11+-4];
	ld.shared.f32 	%f17, [%r11+28];
	add.f32 	%f18, %f16, %f17;
	st.shared.f32 	[%r11+28], %f18;
$L__BB5_12:
	bar.sync 	0;
	setp.gt.u32 	%p7, %r1, 31;
	mad.lo.s32 	%r12, %r6, 56, %r9;
	@%p7 bra 	$L__BB5_14;
	ld.shared.f32 	%f19, [%r12+-4];
	ld.shared.f32 	%f20, [%r12+60];
	add.f32 	%f21, %f19, %f20;
	st.shared.f32 	[%r12+60], %f21;
$L__BB5_14:
	bar.sync 	0;
	setp.gt.u32 	%p8, %r1, 15;
	mad.lo.s32 	%r13, %r6, 120, %r9;
	@%p8 bra 	$L__BB5_16;
	ld.shared.f32 	%f22, [%r13+-4];
	ld.shared.f32 	%f23, [%r13+124];
	add.f32 	%f24, %f22, %f23;
	st.shared.f32 	[%r13+124], %f24;
$L__BB5_16:
	bar.sync 	0;
	setp.gt.u32 	%p9, %r1, 7;
	mad.lo.s32 	%r14, %r6, 248, %r9;
	@%p9 bra 	$L__BB5_18;
	ld.shared.f32 	%f25, [%r14+-4];
	ld.shared.f32 	%f26, [%r14+252];
	add.f32 	%f27, %f25, %f26;
	st.shared.f32 	[%r14+252], %f27;
$L__BB5_18:
	bar.sync 	0;
	setp.gt.u32 	%p10, %r1, 3;
	mad.lo.s32 	%r15, %r6, 504, %r9;
	@%p10 bra 	$L__BB5_20;
	ld.shared.f32 	%f28, [%r15+-4];
	ld.shared.f32 	%f29, [%r15+508];
	add.f32 	%f30, %f28, %f29;
	st.shared.f32 	[%r15+508], %f30;
$L__BB5_20:
	bar.sync 	0;
	setp.gt.u32 	%p11, %r1, 1;
	mad.lo.s32 	%r16, %r6, 1016, %r9;
	@%p11 bra 	$L__BB5_22;
	ld.shared.f32 	%f31, [%r16+-4];
	ld.shared.f32 	%f32, [%r16+1020];
	add.f32 	%f33, %f31, %f32;
	st.shared.f32 	[%r16+1020], %f33;
$L__BB5_22:
	bar.sync 	0;
	setp.ne.s32 	%p12, %r1, 0;
	@%p12 bra 	$L__BB5_26;
	setp.eq.s64 	%p13, %rd4, 0;
	@%p13 bra 	$L__BB5_25;
	ld.shared.f32 	%f34, [_ZZ20block_exclusive_scanILi512EEvPKfPfS2_iE4temp+2044];
	ld.shared.f32 	%f35, [_ZZ20block_exclusive_scanILi512EEvPKfPfS2_iE4temp+4092];
	cvta.to.global.u64 	%rd8, %rd4;
	mul.wide.u32 	%rd9, %r2, 4;
	add.s64 	%rd10, %rd8, %rd9;
	add.f32 	%f36, %f34, %f35;
	st.global.f32 	[%rd10], %f36;
$L__BB5_25:
	mov.b32 	%r24, 0;
	st.shared.u32 	[_ZZ20block_exclusive_scanILi512EEvPKfPfS2_iE4temp+4092], %r24;
$L__BB5_26:
	setp.ne.s32 	%p14, %r1, 0;
	bar.sync 	0;
	@%p14 bra 	$L__BB5_28;
	ld.shared.f32 	%f37, [_ZZ20block_exclusive_scanILi512EEvPKfPfS2_iE4temp+2044];
	ld.shared.f32 	%f38, [_ZZ20block_exclusive_scanILi512EEvPKfPfS2_iE4temp+4092];
	st.shared.f32 	[_ZZ20block_exclusive_scanILi512EEvPKfPfS2_iE4temp+2044], %f38;
	add.f32 	%f39, %f37, %f38;
	st.shared.f32 	[_ZZ20block_exclusive_scanILi512EEvPKfPfS2_iE4temp+4092], %f39;
$L__BB5_28:
	setp.gt.u32 	%p15, %r1, 1;
	bar.sync 	0;
	@%p15 bra 	$L__BB5_30;
	ld.shared.f32 	%f40, [%r16+-4];
	ld.shared.f32 	%f41, [%r16+1020];
	st.shared.f32 	[%r16+-4], %f41;
	add.f32 	%f42, %f40, %f41;
	st.shared.f32 	[%r16+1020], %f42;
$L__BB5_30:
	setp.gt.u32 	%p16, %r1, 3;
	bar.sync 	0;
	@%p16 bra 	$L__BB5_32;
	ld.shared.f32 	%f43, [%r15+-4];
	ld.shared.f32 	%f44, [%r15+508];
	st.shared.f32 	[%r15+-4], %f44;
	add.f32 	%f45, %f43, %f44;
	st.shared.f32 	[%r15+508], %f45;
$L__BB5_32:
	setp.gt.u32 	%p17, %r1, 7;
	bar.sync 	0;
	@%p17 bra 	$L__BB5_34;
	ld.shared.f32 	%f46, [%r14+-4];
	ld.shared.f32 	%f47, [%r14+252];
	st.shared.f32 	[%r14+-4], %f47;
	add.f32 	%f48, %f46, %f47;
	st.shared.f32 	[%r14+252], %f48;
$L__BB5_34:
	setp.gt.u32 	%p18, %r1, 15;
	bar.sync 	0;
	@%p18 bra 	$L__BB5_36;
	ld.shared.f32 	%f49, [%r13+-4];
	ld.shared.f32 	%f50, [%r13+124];
	st.shared.f32 	[%r13+-4], %f50;
	add.f32 	%f51, %f49, %f50;
	st.shared.f32 	[%r13+124], %f51;
$L__BB5_36:
	setp.gt.u32 	%p19, %r1, 31;
	bar.sync 	0;
	@%p19 bra 	$L__BB5_38;
	ld.shared.f32 	%f52, [%r12+-4];
	ld.shared.f32 	%f53, [%r12+60];
	st.shared.f32 	[%r12+-4], %f53;
	add.f32 	%f54, %f52, %f53;
	st.shared.f32 	[%r12+60], %f54;
$L__BB5_38:
	setp.gt.u32 	%p20, %r1, 63;
	bar.sync 	0;
	@%p20 bra 	$L__BB5_40;
	ld.shared.f32 	%f55, [%r11+-4];
	ld.shared.f32 	%f56, [%r11+28];
	st.shared.f32 	[%r11+-4], %f56;
	add.f32 	%f57, %f55, %f56;
	st.shared.f32 	[%r11+28], %f57;
$L__BB5_40:
	setp.gt.u32 	%p21, %r1, 127;
	bar.sync 	0;
	@%p21 bra 	$L__BB5_42;
	ld.shared.f32 	%f58, [%r10+-4];
	ld.shared.f32 	%f59, [%r10+12];
	st.shared.f32 	[%r10+-4], %f59;
	add.f32 	%f60, %f58, %f59;
	st.shared.f32 	[%r10+12], %f60;
$L__BB5_42:
	setp.gt.u32 	%p22, %r1, 255;
	bar.sync 	0;
	@%p22 bra 	$L__BB5_44;
	ld.shared.f32 	%f61, [%r9+-4];
	ld.shared.f32 	%f62, [%r9+4];
	st.shared.f32 	[%r9+-4], %f62;
	add.f32 	%f63, %f61, %f62;
	st.shared.f32 	[%r9+4], %f63;
$L__BB5_44:
	setp.gt.u32 	%p23, %r1, 511;
	bar.sync 	0;
	@%p23 bra 	$L__BB5_46;
	ld.shared.f32 	%f64, [%r7];
	ld.shared.f32 	%f65, [%r7+4];
	st.shared.f32 	[%r7], %f65;
	add.f32 	%f66, %f64, %f65;
	st.shared.f32 	[%r7+4], %f66;
$L__BB5_46:
	setp.ge.s32 	%p24, %r3, %r17;
	bar.sync 	0;
	cvta.to.global.u64 	%rd11, %rd3;
	add.s64 	%rd2, %rd11, %rd7;
	@%p24 bra 	$L__BB5_48;
	ld.shared.f32 	%f67, [%r5];
	st.global.f32 	[%rd2], %f67;
$L__BB5_48:
	setp.ge.s32 	%p25, %r4, %r17;
	@%p25 bra 	$L__BB5_50;
	ld.shared.f32 	%f68, [%r5+2048];
	st.global.f32 	[%rd2+2048], %f68;
$L__BB5_50:
	ret;

}
	// .globl	_Z20block_exclusive_scanILi1024EEvPKfPfS2_i
.visible .entry _Z20block_exclusive_scanILi1024EEvPKfPfS2_i(
	.param .u64 .ptr .align 1 _Z20block_exclusive_scanILi1024EEvPKfPfS2_i_param_0,
	.param .u64 .ptr .align 1 _Z20block_exclusive_scanILi1024EEvPKfPfS2_i_param_1,
	.param .u64 .ptr .align 1 _Z20block_exclusive_scanILi1024EEvPKfPfS2_i_param_2,
	.param .u32 _Z20block_exclusive_scanILi1024EEvPKfPfS2_i_param_3
)
{
	.reg .pred 	%p<26>;
	.reg .b32 	%r<27>;
	.reg .b32 	%f<77>;
	.reg .b64 	%rd<13>;
	// demoted variable
	.shared .align 4 .b8 _ZZ20block_exclusive_scanILi1024EEvPKfPfS2_iE4temp[8192];
	ld.param.u64 	%rd5, [_Z20block_exclusive_scanILi1024EEvPKfPfS2_i_param_0];
	ld.param.u64 	%rd3, [_Z20block_exclusive_scanILi1024EEvPKfPfS2_i_param_1];
	ld.param.u64 	%rd4, [_Z20block_exclusive_scanILi1024EEvPKfPfS2_i_param_2];
	ld.param.u32 	%r18, [_Z20block_exclusive_scanILi1024EEvPKfPfS2_i_param_3];
	cvta.to.global.u64 	%rd6, %rd5;
	mov.u32 	%r1, %tid.x;
	mov.u32 	%r2, %ctaid.x;
	shl.b32 	%r19, %r2, 11;
	or.b32  	%r3, %r19, %r1;
	or.b32  	%r4, %r3, 1024;
	setp.ge.s32 	%p1, %r3, %r18;
	mul.wide.s32 	%rd7, %r3, 4;
	add.s64 	%rd1, %rd6, %rd7;
	mov.f32 	%f75, 0f00000000;
	@%p1 bra 	$L__BB6_2;
	ld.global.nc.f32 	%f75, [%rd1];
$L__BB6_2:
	shl.b32 	%r20, %r1, 2;
	mov.u32 	%r21, _ZZ20block_exclusive_scanILi1024EEvPKfPfS2_iE4temp;
	add.s32 	%r5, %r21, %r20;
	st.shared.f32 	[%r5], %f75;
	setp.ge.s32 	%p2, %r4, %r18;
	mov.f32 	%f76, 0f00000000;
	@%p2 bra 	$L__BB6_4;
	ld.global.nc.f32 	%f76, [%rd1+4096];
$L__BB6_4:
	st.shared.f32 	[%r5+4096], %f76;
	shl.b32 	%r22, %r1, 1;
	or.b32  	%r6, %r22, 1;
	bar.sync 	0;
	add.s32 	%r7, %r5, %r20;
	ld.shared.f32 	%f7, [%r7];
	ld.shared.f32 	%f8, [%r7+4];
	add.f32 	%f9, %f7, %f8;
	st.shared.f32 	[%r7+4], %f9;
	bar.sync 	0;
	setp.gt.u32 	%p3, %r1, 511;
	shl.b32 	%r24, %r1, 4;
	or.b32  	%r8, %r24, 8;
	add.s32 	%r9, %r21, %r8;
	@%p3 bra 	$L__BB6_6;
	ld.shared.f32 	%f10, [%r9+-4];
	ld.shared.f32 	%f11, [%r9+4];
	add.f32 	%f12, %f10, %f11;
	st.shared.f32 	[%r9+4], %f12;
$L__BB6_6:
	bar.sync 	0;
	setp.gt.u32 	%p4, %r1, 255;
	add.s32 	%r10, %r9, %r8;
	@%p4 bra 	$L__BB6_8;
	ld.shared.f32 	%f13, [%r10+-4];
	ld.shared.f32 	%f14, [%r10+12];
	add.f32 	%f15, %f13, %f14;
	st.shared.f32 	[%r10+12], %f15;
$L__BB6_8:
	bar.sync 	0;
	setp.gt.u32 	%p5, %r1, 127;
	mad.lo.s32 	%r11, %r6, 24, %r9;
	@%p5 bra 	$L__BB6_10;
	ld.shared.f32 	%f16, [%r11+-4];
	ld.shared.f32 	%f17, [%r11+28];
	add.f32 	%f18, %f16, %f17;
	st.shared.f32 	[%r11+28], %f18;
$L__BB6_10:
	bar.sync 	0;
	setp.gt.u32 	%p6, %r1, 63;
	mad.lo.s32 	%r12, %r6, 56, %r9;
	@%p6 bra 	$L__BB6_12;
	ld.shared.f32 	%f19, [%r12+-4];
	ld.shared.f32 	%f20, [%r12+60];
	add.f32 	%f21, %f19, %f20;
	st.shared.f32 	[%r12+60], %f21;
$L__BB6_12:
	bar.sync 	0;
	setp.gt.u32 	%p7, %r1, 31;
	mad.lo.s32 	%r13, %r6, 120, %r9;
	@%p7 bra 	$L__BB6_14;
	ld.shared.f32 	%f22, [%r13+-4];
	ld.shared.f32 	%f23, [%r13+124];
	add.f32 	%f24, %f22, %f23;
	st.shared.f32 	[%r13+124], %f24;
$L__BB6_14:
	bar.sync 	0;
	setp.gt.u32 	%p8, %r1, 15;
	mad.lo.s32 	%r14, %r6, 248, %r9;
	@%p8 bra 	$L__BB6_16;
	ld.shared.f32 	%f25, [%r14+-4];
	ld.shared.f32 	%f26, [%r14+252];
	add.f32 	%f27, %f25, %f26;
	st.shared.f32 	[%r14+252], %f27;
$L__BB6_16:
	bar.sync 	0;
	setp.gt.u32 	%p9, %r1, 7;
	mad.lo.s32 	%r15, %r6, 504, %r9;
	@%p9 bra 	$L__BB6_18;
	ld.shared.f32 	%f28, [%r15+-4];
	ld.shared.f32 	%f29, [%r15+508];
	add.f32 	%f30, %f28, %f29;
	st.shared.f32 	[%r15+508], %f30;
$L__BB6_18:
	bar.sync 	0;
	setp.gt.u32 	%p10, %r1, 3;
	mad.lo.s32 	%r16, %r6, 1016, %r9;
	@%p10 bra 	$L__BB6_20;
	ld.shared.f32 	%f31, [%r16+-4];
	ld.shared.f32 	%f32, [%r16+1020];
	add.f32 	%f33, %f31, %f32;
	st.shared.f32 	[%r16+1020], %f33;
$L__BB6_20:
	bar.sync 	0;
	setp.gt.u32 	%p11, %r1, 1;
	mad.lo.s32 	%r17, %r6, 2040, %r9;
	@%p11 bra 	$L__BB6_22;
	ld.shared.f32 	%f34, [%r17+-4];
	ld.shared.f32 	%f35, [%r17+2044];
	add.f32 	%f36, %f34, %f35;
	st.shared.f32 	[%r17+2044], %f36;
$L__BB6_22:
	bar.sync 	0;
	setp.ne.s32 	%p12, %r1, 0;
	@%p12 bra 	$L__BB6_26;
	setp.eq.s64 	%p13, %rd4, 0;
	@%p13 bra 	$L__BB6_25;
	ld.shared.f32 	%f37, [_ZZ20block_exclusive_scanILi1024EEvPKfPfS2_iE4temp+4092];
	ld.shared.f32 	%f38, [_ZZ20block_exclusive_scanILi1024EEvPKfPfS2_iE4temp+8188];
	cvta.to.global.u64 	%rd8, %rd4;
	mul.wide.u32 	%rd9, %r2, 4;
	add.s64 	%rd10, %rd8, %rd9;
	add.f32 	%f39, %f37, %f38;
	st.global.f32 	[%rd10], %f39;
$L__BB6_25:
	mov.b32 	%r26, 0;
	st.shared.u32 	[_ZZ20block_exclusive_scanILi1024EEvPKfPfS2_iE4temp+8188], %r26;
$L__BB6_26:
	setp.ne.s32 	%p14, %r1, 0;
	bar.sync 	0;
	@%p14 bra 	$L__BB6_28;
	ld.shared.f32 	%f40, [_ZZ20block_exclusive_scanILi1024EEvPKfPfS2_iE4temp+4092];
	ld.shared.f32 	%f41, [_ZZ20block_exclusive_scanILi1024EEvPKfPfS2_iE4temp+8188];
	st.shared.f32 	[_ZZ20block_exclusive_scanILi1024EEvPKfPfS2_iE4temp+4092], %f41;
	add.f32 	%f42, %f40, %f41;
	st.shared.f32 	[_ZZ20block_exclusive_scanILi1024EEvPKfPfS2_iE4temp+8188], %f42;
$L__BB6_28:
	setp.gt.u32 	%p15, %r1, 1;
	bar.sync 	0;
	@%p15 bra 	$L__BB6_30;
	ld.shared.f32 	%f43, [%r17+-4];
	ld.shared.f32 	%f44, [%r17+2044];
	st.shared.f32 	[%r17+-4], %f44;
	add.f32 	%f45, %f43, %f44;
	st.shared.f32 	[%r17+2044], %f45;
$L__BB6_30:
	setp.gt.u32 	%p16, %r1, 3;
	bar.sync 	0;
	@%p16 bra 	$L__BB6_32;
	ld.shared.f32 	%f46, [%r16+-4];
	ld.shared.f32 	%f47, [%r16+1020];
	st.shared.f32 	[%r16+-4], %f47;
	add.f32 	%f48, %f46, %f47;
	st.shared.f32 	[%r16+1020], %f48;
$L__BB6_32:
	setp.gt.u32 	%p17, %r1, 7;
	bar.sync 	0;
	@%p17 bra 	$L__BB6_34;
	ld.shared.f32 	%f49, [%r15+-4];
	ld.shared.f32 	%f50, [%r15+508];
	st.shared.f32 	[%r15+-4], %f50;
	add.f32 	%f51, %f49, %f50;
	st.shared.f32 	[%r15+508], %f51;
$L__BB6_34:
	setp.gt.u32 	%p18, %r1, 15;
	bar.sync 	0;
	@%p18 bra 	$L__BB6_36;
	ld.shared.f32 	%f52, [%r14+-4];
	ld.shared.f32 	%f53, [%r14+252];
	st.shared.f32 	[%r14+-4], %f53;
	add.f32 	%f54, %f52, %f53;
	st.shared.f32 	[%r14+252], %f54;
$L__BB6_36:
	setp.gt.u32 	%p19, %r1, 31;
	bar.sync 	0;
	@%p19 bra 	$L__BB6_38;
	ld.shared.f32 	%f55, [%r13+-4];
	ld.shared.f32 	%f56, [%r13+124];
	st.shared.f32 	[%r13+-4], %f56;
	add.f32 	%f57, %f55, %f56;
	st.shared.f32 	[%r13+124], %f57;
$L__BB6_38:
	setp.gt.u32 	%p20, %r1, 63;
	bar.sync 	0;
	@%p20 bra 	$L__BB6_40;
	ld.shared.f32 	%f58, [%r12+-4];
	ld.shared.f32 	%f59, [%r12+60];
	st.shared.f32 	[%r12+-4], %f59;
	add.f32 	%f60, %f58, %f59;
	st.shared.f32 	[%r12+60], %f60;
$L__BB6_40:
	setp.gt.u32 	%p21, %r1, 127;
	bar.sync 	0;
	@%p21 bra 	$L__BB6_42;
	ld.shared.f32 	%f61, [%r11+-4];
	ld.shared.f32 	%f62, [%r11+28];
	st.shared.f32 	[%r11+-4], %f62;
	add.f32 	%f63, %f61, %f62;
	st.shared.f32 	[%r11+28], %f63;
$L__BB6_42:
	setp.gt.u32 	%p22, %r1, 255;
	bar.sync 	0;
	@%p22 bra 	$L__BB6_44;
	ld.shared.f32 	%f64, [%r10+-4];
	ld.shared.f32 	%f65, [%r10+12];
	st.shared.f32 	[%r10+-4], %f65;
	add.f32 	%f66, %f64, %f65;
	st.shared.f32 	[%r10+12], %f66;
$L__BB6_44:
	setp.gt.u32 	%p23, %r1, 511;
	bar.sync 	0;
	@%p23 bra 	$L__BB6_46;
	ld.shared.f32 	%f67, [%r9+-4];
	ld.shared.f32 	%f68, [%r9+4];
	st.shared.f32 	[%r9+-4], %f68;
	add.f32 	%f69, %f67, %f68;
	st.shared.f32 	[%r9+4], %f69;
$L__BB6_46:
	setp.ge.s32 	%p24, %r3, %r18;
	bar.sync 	0;
	ld.shared.f32 	%f70, [%r7];
	ld.shared.f32 	%f71, [%r7+4];
	st.shared.f32 	[%r7], %f71;
	add.f32 	%f72, %f70, %f71;
	st.shared.f32 	[%r7+4], %f72;
	bar.sync 	0;
	cvta.to.global.u64 	%rd11, %rd3;
	add.s64 	%rd2, %rd11, %rd7;
	@%p24 bra 	$L__BB6_48;
	ld.shared.f32 	%f73, [%r5];
	st.global.f32 	[%rd2], %f73;
$L__BB6_48:
	setp.ge.s32 	%p25, %r4, %r18;
	@%p25 bra 	$L__BB6_50;
	ld.shared.f32 	%f74, [%r5+4096];
	st.global.f32 	[%rd2+4096], %f74;
$L__BB6_50:
	ret;

}


// ===== COMPILED SASS (sm_100) =====

	.target	sm_100

	.elftype	@"ET_EXEC"


//--------------------- .note.nv.tkinfo           --------------------------
	.section	.note.nv.tkinfo,"",@"SHT_NOTE"
	.sectionflags	@"SHF_NOTE_NV_TKINFO"
	.tkinfo
        /*0018*/ 	.word	0x00000002
        /*0030*/ 	.string	""
        /*0030*/ 	.string	"ptxas"
        /*0030*/ 	.string	"Cuda compilation tools, release 13.0, V13.0.88"
        /*0030*/ 	.string	"Build cuda_13.0.r13.0/compiler.36424714_0"
        /*0030*/ 	.string	"-arch sm_100 -m 64 "



//--------------------- .note.nv.cuinfo           --------------------------
	.section	.note.nv.cuinfo,"",@"SHT_NOTE"
	.sectionflags	@"SHF_NOTE_NV_CUINFO"
        /*0018*/ 	.short	0x0002
        /*001a*/ 	.short	0x0064
        /*001c*/ 	.short	0x0082
	.zero		2


//--------------------- .nv.info                  --------------------------
	.section	.nv.info,"",@"SHT_CUDA_INFO"
	.align	4


	//----- nvinfo : EIATTR_REGCOUNT
	.align		4
        /*0000*/ 	.byte	0x04, 0x2f
        /*0002*/ 	.short	(.L_1 - .L_0)
	.align		4
.L_0:
        /*0004*/ 	.word	index@(_Z17reduce_sum_kernelILi256EEvPKfPfi)
        /*0008*/ 	.word	0x0000000e


	//----- nvinfo : EIATTR_FRAME_SIZE
	.align		4
.L_1:
        /*000c*/ 	.byte	0x04, 0x11
        /*000e*/ 	.short	(.L_3 - .L_2)
	.align		4
.L_2:
        /*0010*/ 	.word	index@(_Z17reduce_sum_kernelILi256EEvPKfPfi)
        /*0014*/ 	.word	0x00000000


	//----- nvinfo : EIATTR_REGCOUNT
	.align		4
.L_3:
        /*0018*/ 	.byte	0x04, 0x2f
        /*001a*/ 	.short	(.L_5 - .L_4)
	.align		4
.L_4:
        /*001c*/ 	.word	index@(_Z17reduce_sum_kernelILi512EEvPKfPfi)
        /*0020*/ 	.word	0x0000000c


	//----- nvinfo : EIATTR_FRAME_SIZE
	.align		4
.L_5:
        /*0024*/ 	.byte	0x04, 0x11
        /*0026*/ 	.short	(.L_7 - .L_6)
	.align		4
.L_6:
        /*0028*/ 	.word	index@(_Z17reduce_sum_kernelILi512EEvPKfPfi)
        /*002c*/ 	.word	0x00000000


	//----- nvinfo : EIATTR_REGCOUNT
	.align		4
.L_7:
        /*0030*/ 	.byte	0x04, 0x2f
        /*0032*/ 	.short	(.L_9 - .L_8)
	.align		4
.L_8:
        /*0034*/ 	.word	index@(_Z17reduce_sum_kernelILi1024EEvPKfPfi)
        /*0038*/ 	.word	0x0000000b


	//----- nvinfo : EIATTR_FRAME_SIZE
	.align		4
.L_9:
        /*003c*/ 	.byte	0x04, 0x11
        /*003e*/ 	.short	(.L_11 - .L_10)
	.align		4
.L_10:
        /*0040*/ 	.word	index@(_Z17reduce_sum_kernelILi1024EEvPKfPfi)
        /*0044*/ 	.word	0x00000000


	//----- nvinfo : EIATTR_REGCOUNT
	.align		4
.L_11:
        /*0048*/ 	.byte	0x04, 0x2f
        /*004a*/ 	.short	(.L_13 - .L_12)
	.align		4
.L_12:
        /*004c*/ 	.word	index@(_Z17add_block_offsetsPfPKfii)
        /*0050*/ 	.word	0x0000000c


	//----- nvinfo : EIATTR_FRAME_SIZE
	.align		4
.L_13:
        /*0054*/ 	.byte	0x04, 0x11
        /*0056*/ 	.short	(.L_15 - .L_14)
	.align		4
.L_14:
        /*0058*/ 	.word	index@(_Z17add_block_offsetsPfPKfii)
        /*005c*/ 	.word	0x00000000


	//----- nvinfo : EIATTR_REGCOUNT
	.align		4
.L_15:
        /*0060*/ 	.byte	0x04, 0x2f
        /*0062*/ 	.short	(.L_17 - .L_16)
	.align		4
.L_16:
        /*0064*/ 	.word	index@(_Z20block_exclusive_scanILi256EEvPKfPfS2_i)
        /*0068*/ 	.word	0x00000016


	//----- nvinfo : EIATTR_FRAME_SIZE
	.align		4
.L_17:
        /*006c*/ 	.byte	0x04, 0x11
        /*006e*/ 	.short	(.L_19 - .L_18)
	.align		4
.L_18:
        /*0070*/ 	.word	index@(_Z20block_exclusive_scanILi256EEvPKfPfS2_i)
        /*0074*/ 	.word	0x00000000


	//----- nvinfo : EIATTR_REGCOUNT
	.align		4
.L_19:
        /*0078*/ 	.byte	0x04, 0x2f
        /*007a*/ 	.short	(.L_21 - .L_20)
	.align		4
.L_20:
        /*007c*/ 	.word	index@(_Z20block_exclusive_scanILi512EEvPKfPfS2_i)
        /*0080*/ 	.word	0x00000016


	//----- nvinfo : EIATTR_FRAME_SIZE
	.align		4
.L_21:
        /*0084*/ 	.byte	0x04, 0x11
        /*0086*/ 	.short	(.L_23 - .L_22)
	.align		4
.L_22:
        /*0088*/ 	.word	index@(_Z20block_exclusive_scanILi512EEvPKfPfS2_i)
        /*008c*/ 	.word	0x00000000


	//----- nvinfo : EIATTR_REGCOUNT
	.align		4
.L_23:
        /*0090*/ 	.byte	0x04, 0x2f
        /*0092*/ 	.short	(.L_25 - .L_24)
	.align		4
.L_24:
        /*0094*/ 	.word	index@(_Z20block_exclusive_scanILi1024EEvPKfPfS2_i)
        /*0098*/ 	.word	0x00000017


	//----- nvinfo : EIATTR_FRAME_SIZE
	.align		4
.L_25:
        /*009c*/ 	.byte	0x04, 0x11
        /*009e*/ 	.short	(.L_27 - .L_26)
	.align		4
.L_26:
        /*00a0*/ 	.word	index@(_Z20block_exclusive_scanILi1024EEvPKfPfS2_i)
        /*00a4*/ 	.word	0x00000000


	//----- nvinfo : EIATTR_MIN_STACK_SIZE
	.align		4
.L_27:
        /*00a8*/ 	.byte	0x04, 0x12
        /*00aa*/ 	.short	(.L_29 - .L_28)
	.align		4
.L_28:
        /*00ac*/ 	.word	index@(_Z20block_exclusive_scanILi1024EEvPKfPfS2_i)
        /*00b0*/ 	.word	0x00000000


	//----- nvinfo : EIATTR_MIN_STACK_SIZE
	.align		4
.L_29:
        /*00b4*/ 	.byte	0x04, 0x12
        /*00b6*/ 	.short	(.L_31 - .L_30)
	.align		4
.L_30:
        /*00b8*/ 	.word	index@(_Z20block_exclusive_scanILi512EEvPKfPfS2_i)
        /*00bc*/ 	.word	0x00000000


	//----- nvinfo : EIATTR_MIN_STACK_SIZE
	.align		4
.L_31:
        /*00c0*/ 	.byte	0x04, 0x12
        /*00c2*/ 	.short	(.L_33 - .L_32)
	.align		4
.L_32:
        /*00c4*/ 	.word	index@(_Z20block_exclusive_scanILi256EEvPKfPfS2_i)
        /*00c8*/ 	.word	0x00000000


	//----- nvinfo : EIATTR_MIN_STACK_SIZE
	.align		4
.L_33:
        /*00cc*/ 	.byte	0x04, 0x12
        /*00ce*/ 	.short	(.L_35 - .L_34)
	.align		4
.L_34:
        /*00d0*/ 	.word	index@(_Z17add_block_offsetsPfPKfii)
        /*00d4*/ 	.word	0x00000000


	//----- nvinfo : EIATTR_MIN_STACK_SIZE
	.align		4
.L_35:
        /*00d8*/ 	.byte	0x04, 0x12
        /*00da*/ 	.short	(.L_37 - .L_36)
	.align		4
.L_36:
        /*00dc*/ 	.word	index@(_Z17reduce_sum_kernelILi1024EEvPKfPfi)
        /*00e0*/ 	.word	0x00000000


	//----- nvinfo : EIATTR_MIN_STACK_SIZE
	.align		4
.L_37:
        /*00e4*/ 	.byte	0x04, 0x12
        /*00e6*/ 	.short	(.L_39 - .L_38)
	.align		4
.L_38:
        /*00e8*/ 	.word	index@(_Z17reduce_sum_kernelILi512EEvPKfPfi)
        /*00ec*/ 	.word	0x00000000


	//----- nvinfo : EIATTR_MIN_STACK_SIZE
	.align		4
.L_39:
        /*00f0*/ 	.byte	0x04, 0x12
        /*00f2*/ 	.short	(.L_41 - .L_40)
	.align		4
.L_40:
        /*00f4*/ 	.word	index@(_Z17reduce_sum_kernelILi256EEvPKfPfi)
        /*00f8*/ 	.word	0x00000000
.L_41:


//--------------------- .nv.compat                --------------------------
	.section	.nv.compat,"",@"SHT_CUDA_COMPAT_INFO"
	.align	4
        /*0000*/ 	.byte	0x02, 0x09, 0x00, 0x00, 0x02, 0x02, 0x01, 0x00, 0x02, 0x05, 0x05, 0x00, 0x03, 0x07, 0x01, 0x01
        /*0010*/ 	.byte	0x02, 0x03, 0x00, 0x00, 0x02, 0x06, 0x01, 0x00, 0x04, 0x0b, 0x08, 0x00, 0x09, 0x00, 0x00, 0x00
        /*0020*/ 	.byte	0x00, 0x00, 0x00, 0x00


//--------------------- .nv.info._Z20block_exclusive_scanILi1024EEvPKfPfS2_i --------------------------
	.section	.nv.info._Z20block_exclusive_scanILi1024EEvPKfPfS2_i,"",@"SHT_CUDA_INFO"
	.sectionflags	@""
	.align	4


	//----- nvinfo : EIATTR_CUDA_API_VERSION
	.align		4
        /*0000*/ 	.byte	0x04, 0x37
        /*0002*/ 	.short	(.L_43 - .L_42)
.L_42:
        /*0004*/ 	.word	0x00000082


	//----- nvinfo : EIATTR_KPARAM_INFO
	.align		4
.L_43:
        /*0008*/ 	.byte	0x04, 0x17
        /*000a*/ 	.short	(.L_45 - .L_44)
.L_44:
        /*000c*/ 	.word	0x00000000
        /*0010*/ 	.short	0x0003
        /*0012*/ 	.short	0x0018
        /*0014*/ 	.byte	0x00, 0xf0, 0x11, 0x00


	//----- nvinfo : EIATTR_KPARAM_INFO
	.align		4
.L_45:
        /*0018*/ 	.byte	0x04, 0x17
        /*001a*/ 	.short	(.L_47 - .L_46)
.L_46:
        /*001c*/ 	.word	0x00000000
        /*0020*/ 	.short	0x0002
        /*0022*/ 	.short	0x0010
        /*0024*/ 	.byte	0x00, 0xf5, 0x21, 0x00


	//----- nvinfo : EIATTR_KPARAM_INFO
	.align		4
.L_47:
        /*0028*/ 	.byte	0x04, 0x17
        /*002a*/ 	.short	(.L_49 - .L_48)
.L_48:
        /*002c*/ 	.word	0x00000000
        /*0030*/ 	.short	0x0001
        /*0032*/ 	.short	0x0008
        /*0034*/ 	.byte	0x00, 0xf5, 0x21, 0x00


	//----- nvinfo : EIATTR_KPARAM_INFO
	.align		4
.L_49:
        /*0038*/ 	.byte	0x04, 0x17
        /*003a*/ 	.short	(.L_51 - .L_50)
.L_50:
        /*003c*/ 	.word	0x00000000
        /*0040*/ 	.short	0x0000
        /*0042*/ 	.short	0x0000
        /*0044*/ 	.byte	0x00, 0xf5, 0x21, 0x00


	//----- nvinfo : EIATTR_SPARSE_MMA_MASK
	.align		4
.L_51:
        /*0048*/ 	.byte	0x03, 0x50
        /*004a*/ 	.short	0x0000


	//----- nvinfo : EIATTR_MAXREG_COUNT
	.align		4
        /*004c*/ 	.byte	0x03, 0x1b
        /*004e*/ 	.short	0x00ff


	//----- nvinfo : EIATTR_NUM_BARRIERS
	.align		4
        /*0050*/ 	.byte	0x02, 0x4c
        /*0052*/ 	.byte	0x01
	.zero		1


	//----- nvinfo : EIATTR_MERCURY_ISA_VERSION
	.align		4
        /*0054*/ 	.byte	0x03, 0x5f
        /*0056*/ 	.short	0x0101


	//----- nvinfo : EIATTR_VRC_CTA_INIT_COUNT
	.align		4
        /*0058*/ 	.byte	0x02, 0x4a
	.zero		1
	.zero		1


	//----- nvinfo : EIATTR_EXIT_INSTR_OFFSETS
	.align		4
        /*005c*/ 	.byte	0x04, 0x1c
        /*005e*/ 	.short	(.L_53 - .L_52)


	//   ....[0]....
.L_52:
        /*0060*/ 	.word	0x00000c20


	//   ....[1]....
        /*0064*/ 	.word	0x00000c50


	//----- nvinfo : EIATTR_CRS_STACK_SIZE
	.align		4
.L_53:
        /*0068*/ 	.byte	0x04, 0x1e
        /*006a*/ 	.short	(.L_55 - .L_54)
.L_54:
        /*006c*/ 	.word	0x00000000


	//----- nvinfo : EIATTR_CBANK_PARAM_SIZE
	.align		4
.L_55:
        /*0070*/ 	.byte	0x03, 0x19
        /*0072*/ 	.short	0x001c


	//----- nvinfo : EIATTR_PARAM_CBANK
	.align		4
        /*0074*/ 	.byte	0x04, 0x0a
        /*0076*/ 	.short	(.L_57 - .L_56)
	.align		4
.L_56:
        /*0078*/ 	.word	index@(.nv.constant0._Z20block_exclusive_scanILi1024EEvPKfPfS2_i)
        /*007c*/ 	.short	0x0380
        /*007e*/ 	.short	0x001c


	//----- nvinfo : EIATTR_SW_WAR
	.align		4
.L_57:
        /*0080*/ 	.byte	0x04, 0x36
        /*0082*/ 	.short	(.L_59 - .L_58)
.L_58:
        /*0084*/ 	.word	0x00000008
.L_59:


//--------------------- .nv.info._Z20block_exclusive_scanILi512EEvPKfPfS2_i --------------------------
	.section	.nv.info._Z20block_exclusive_scanILi512EEvPKfPfS2_i,"",@"SHT_CUDA_INFO"
	.sectionflags	@""
	.align	4


	//----- nvinfo : EIATTR_CUDA_API_VERSION
	.align		4
        /*0000*/ 	.byte	0x04, 0x37
        /*0002*/ 	.short	(.L_61 - .L_60)
.L_60:
        /*0004*/ 	.word	0x00000082


	//----- nvinfo : EIATTR_KPARAM_INFO
	.align		4
.L_61:
        /*0008*/ 	.byte	0x04, 0x17
        /*000a*/ 	.short	(.L_63 - .L_62)
.L_62:
        /*000c*/ 	.word	0x00000000
        /*0010*/ 	.short	0x0003
        /*0012*/ 	.short	0x0018
        /*0014*/ 	.byte	0x00, 0xf0, 0x11, 0x00


	//----- nvinfo : EIATTR_KPARAM_INFO
	.align		4
.L_63:
        /*0018*/ 	.byte	0x04, 0x17
        /*001a*/ 	.short	(.L_65 - .L_64)
.L_64:
        /*001c*/ 	.word	0x00000000
        /*0020*/ 	.short	0x0002
        /*0022*/ 	.short	0x0010
        /*0024*/ 	.byte	0x00, 0xf5, 0x21, 0x00


	//----- nvinfo : EIATTR_KPARAM_INFO
	.align		4
.L_65:
        /*0028*/ 	.byte	0x04, 0x17
        /*002a*/ 	.short	(.L_67 - .L_66)
.L_66:
        /*002c*/ 	.word	0x00000000
        /*0030*/ 	.short	0x0001
        /*0032*/ 	.short	0x0008
        /*0034*/ 	.byte	0x00, 0xf5, 0x21, 0x00


	//----- nvinfo : EIATTR_KPARAM_INFO
	.align		4
.L_67:
        /*0038*/ 	.byte	0x04, 0x17
        /*003a*/ 	.short	(.L_69 - .L_68)
.L_68:
        /*003c*/ 	.word	0x00000000
        /*0040*/ 	.short	0x0000
        /*0042*/ 	.short	0x0000
        /*0044*/ 	.byte	0x00, 0xf5, 0x21, 0x00


	//----- nvinfo : EIATTR_SPARSE_MMA_MASK
	.align		4
.L_69:
        /*0048*/ 	.byte	0x03, 0x50
        /*004a*/ 	.short	0x0000


	//----- nvinfo : EIATTR_MAXREG_COUNT
	.align		4
        /*004c*/ 	.byte	0x03, 0x1b
        /*004e*/ 	.short	0x00ff


	//----- nvinfo : EIATTR_NUM_BARRIERS
	.align		4
        /*0050*/ 	.byte	0x02, 0x4c
        /*0052*/ 	.byte	0x01
	.zero		1


	//----- nvinfo : EIATTR_MERCURY_ISA_VERSION
	.align		4
        /*0054*/ 	.byte	0x03, 0x5f
        /*0056*/ 	.short	0x0101


	//----- nvinfo : EIATTR_VRC_CTA_INIT_COUNT
	.align		4
        /*0058*/ 	.byte	0x02, 0x4a
	.zero		1
	.zero		1


	//----- nvinfo : EIATTR_EXIT_INSTR_OFFSETS
	.align		4
        /*005c*/ 	.byte	0x04, 0x1c
        /*005e*/ 	.short	(.L_71 - .L_70)


	//   ....[0]....
.L_70:
        /*0060*/ 	.word	0x00000b20


	//   ....[1]....
        /*0064*/ 	.word	0x00000b50


	//----- nvinfo : EIATTR_CRS_STACK_SIZE
	.align		4
.L_71:
        /*0068*/ 	.byte	0x04, 0x1e
        /*006a*/ 	.short	(.L_73 - .L_72)
.L_72:
        /*006c*/ 	.word	0x00000000


	//----- nvinfo : EIATTR_CBANK_PARAM_SIZE
	.align		4
.L_73:
        /*0070*/ 	.byte	0x03, 0x19
        /*0072*/ 	.short	0x001c


	//----- nvinfo : EIATTR_PARAM_CBANK
	.align		4
        /*0074*/ 	.byte	0x04, 0x0a
        /*0076*/ 	.short	(.L_75 - .L_74)
	.align		4
.L_74:
        /*0078*/ 	.word	index@(.nv.constant0._Z20block_exclusive_scanILi512EEvPKfPfS2_i)
        /*007c*/ 	.short	0x0380
        /*007e*/ 	.short	0x001c


	//----- nvinfo : EIATTR_SW_WAR
	.align		4
.L_75:
        /*0080*/ 	.byte	0x04, 0x36
        /*0082*/ 	.short	(.L_77 - .L_76)
.L_76:
        /*0084*/ 	.word	0x00000008
.L_77:


//--------------------- .nv.info._Z20block_exclusive_scanILi256EEvPKfPfS2_i --------------------------
	.section	.nv.info._Z20block_exclusive_scanILi256EEvPKfPfS2_i,"",@"SHT_CUDA_INFO"
	.sectionflags	@""
	.align	4


	//----- nvinfo : EIATTR_CUDA_API_VERSION
	.align		4
        /*0000*/ 	.byte	0x04, 0x37
        /*0002*/ 	.short	(.L_79 - .L_78)
.L_78:
        /*0004*/ 	.word	0x00000082


	//----- nvinfo : EIATTR_KPARAM_INFO
	.align		4
.L_79:
        /*0008*/ 	.byte	0x04, 0x17
        /*000a*/ 	.short	(.L_81 - .L_80)
.L_80:
        /*000c*/ 	.word	0x00000000
        /*0010*/ 	.short	0x0003
        /*0012*/ 	.short	0x0018
        /*0014*/ 	.byte	0x00, 0xf0, 0x11, 0x00


	//----- nvinfo : EIATTR_KPARAM_INFO
	.align		4
.L_81:
        /*0018*/ 	.byte	0x04, 0x17
        /*001a*/ 	.short	(.L_83 - .L_82)
.L_82:
        /*001c*/ 	.word	0x00000000
        /*0020*/ 	.short	0x0002
        /*0022*/ 	.short	0x0010
        /*0024*/ 	.byte	0x00, 0xf5, 0x21, 0x00


	//----- nvinfo : EIATTR_KPARAM_INFO
	.align		4
.L_83:
        /*0028*/ 	.byte	0x04, 0x17
        /*002a*/ 	.short	(.L_85 - .L_84)
.L_84:
        /*002c*/ 	.word	0x00000000
        /*0030*/ 	.short	0x0001
        /*0032*/ 	.short	0x0008
        /*0034*/ 	.byte	0x00, 0xf5, 0x21, 0x00


	//----- nvinfo : EIATTR_KPARAM_INFO
	.align		4
.L_85:
        /*0038*/ 	.byte	0x04, 0x17
        /*003a*/ 	.short	(.L_87 - .L_86)
.L_86:
        /*003c*/ 	.word	0x00000000
        /*0040*/ 	.short	0x0000
        /*0042*/ 	.short	0x0000
        /*0044*/ 	.byte	0x00, 0xf5, 0x21, 0x00


	//----- nvinfo : EIATTR_SPARSE_MMA_MASK
	.align		4
.L_87:
        /*0048*/ 	.byte	0x03, 0x50
        /*004a*/ 	.short	0x0000


	//----- nvinfo : EIATTR_MAXREG_COUNT
	.align		4
        /*004c*/ 	.byte	0x03, 0x1b
        /*004e*/ 	.short	0x00ff


	//----- nvinfo : EIATTR_NUM_BARRIERS
	.align		4
        /*0050*/ 	.byte	0x02, 0x4c
        /*0052*/ 	.byte	0x01
	.zero		1


	//----- nvinfo : EIATTR_MERCURY_ISA_VERSION
	.align		4
        /*0054*/ 	.byte	0x03, 0x5f
        /*0056*/ 	.short	0x0101


	//----- nvinfo : EIATTR_VRC_CTA_INIT_COUNT
	.align		4
        /*0058*/ 	.byte	0x02, 0x4a
	.zero		1
	.zero		1


	//----- nvinfo : EIATTR_EXIT_INSTR_OFFSETS
	.align		4
        /*005c*/ 	.byte	0x04, 0x1c
        /*005e*/ 	.short	(.L_89 - .L_88)


	//   ....[0]....
.L_88:
        /*0060*/ 	.word	0x00000a20


	//   ....[1]....
        /*0064*/ 	.word	0x00000a50


	//----- nvinfo : EIATTR_CRS_STACK_SIZE
	.align		4
.L_89:
        /*0068*/ 	.byte	0x04, 0x1e
        /*006a*/ 	.short	(.L_91 - .L_90)
.L_90:
        /*006c*/ 	.word	0x00000000


	//----- nvinfo : EIATTR_CBANK_PARAM_SIZE
	.align		4
.L_91:
        /*0070*/ 	.byte	0x03, 0x19
        /*0072*/ 	.short	0x001c


	//----- nvinfo : EIATTR_PARAM_CBANK
	.align		4
        /*0074*/ 	.byte	0x04, 0x0a
        /*0076*/ 	.short	(.L_93 - .L_92)
	.align		4
.L_92:
        /*0078*/ 	.word	index@(.nv.constant0._Z20block_exclusive_scanILi256EEvPKfPfS2_i)
        /*007c*/ 	.short	0x0380
        /*007e*/ 	.short	0x001c


	//----- nvinfo : EIATTR_SW_WAR
	.align		4
.L_93:
        /*0080*/ 	.byte	0x04, 0x36
        /*0082*/ 	.short	(.L_95 - .L_94)
.L_94:
        /*0084*/ 	.word	0x00000008
.L_95:


//--------------------- .nv.info._Z17add_block_offsetsPfPKfii --------------------------
	.section	.nv.info._Z17add_block_offsetsPfPKfii,"",@"SHT_CUDA_INFO"
	.sectionflags	@""
	.align	4


	//----- nvinfo : EIATTR_CUDA_API_VERSION
	.align		4
        /*0000*/ 	.byte	0x04, 0x37
        /*0002*/ 	.short	(.L_97 - .L_96)
.L_96:
        /*0004*/ 	.word	0x00000082


	//----- nvinfo : EIATTR_KPARAM_INFO
	.align		4
.L_97:
        /*0008*/ 	.byte	0x04, 0x17
        /*000a*/ 	.short	(.L_99 - .L_98)
.L_98:
        /*000c*/ 	.word	0x00000000
        /*0010*/ 	.short	0x0003
        /*0012*/ 	.short	0x0014
        /*0014*/ 	.byte	0x00, 0xf0, 0x11, 0x00


	//----- nvinfo : EIATTR_KPARAM_INFO
	.align		4
.L_99:
        /*0018*/ 	.byte	0x04, 0x17
        /*001a*/ 	.short	(.L_101 - .L_100)
.L_100:
        /*001c*/ 	.word	0x00000000
        /*0020*/ 	.short	0x0002
        /*0022*/ 	.short	0x0010
        /*0024*/ 	.byte	0x00, 0xf0, 0x11, 0x00


	//----- nvinfo : EIATTR_KPARAM_INFO
	.align		4
.L_101:
        /*0028*/ 	.byte	0x04, 0x17
        /*002a*/ 	.short	(.L_103 - .L_102)
.L_102:
        /*002c*/ 	.word	0x00000000
        /*0030*/ 	.short	0x0001
        /*0032*/ 	.short	0x0008
        /*0034*/ 	.byte	0x00, 0xf5, 0x21, 0x00


	//----- nvinfo : EIATTR_KPARAM_INFO
	.align		4
.L_103:
        /*0038*/ 	.byte	0x04, 0x17
        /*003a*/ 	.short	(.L_105 - .L_104)
.L_104:
        /*003c*/ 	.word	0x00000000
        /*0040*/ 	.short	0x0000
        /*0042*/ 	.short	0x0000
        /*0044*/ 	.byte	0x00, 0xf5, 0x21, 0x00


	//----- nvinfo : EIATTR_SPARSE_MMA_MASK
	.align		4
.L_105:
        /*0048*/ 	.byte	0x03, 0x50
        /*004a*/ 	.short	0x0000


	//----- nvinfo : EIATTR_MAXREG_COUNT
	.align		4
        /*004c*/ 	.byte	0x03, 0x1b
        /*004e*/ 	.short	0x00ff


	//----- nvinfo : EIATTR_MERCURY_ISA_VERSION
	.align		4
        /*0050*/ 	.byte	0x03, 0x5f
        /*0052*/ 	.short	0x0101


	//----- nvinfo : EIATTR_VRC_CTA_INIT_COUNT
	.align		4
        /*0054*/ 	.byte	0x02, 0x4a
	.zero		1
	.zero		1


	//----- nvinfo : EIATTR_EXIT_INSTR_OFFSETS
	.align		4
        /*0058*/ 	.byte	0x04, 0x1c
        /*005a*/ 	.short	(.L_107 - .L_106)


	//   ....[0]....
.L_106:
        /*005c*/ 	.word	0x00000070


	//   ....[1]....
        /*0060*/ 	.word	0x00000290


	//----- nvinfo : EIATTR_CBANK_PARAM_SIZE
	.align		4
.L_107:
        /*0064*/ 	.byte	0x03, 0x19
        /*0066*/ 	.short	0x0018


	//----- nvinfo : EIATTR_PARAM_CBANK
	.align		4
        /*0068*/ 	.byte	0x04, 0x0a
        /*006a*/ 	.short	(.L_109 - .L_108)
	.align		4
.L_108:
        /*006c*/ 	.word	index@(.nv.constant0._Z17add_block_offsetsPfPKfii)
        /*0070*/ 	.short	0x0380
        /*0072*/ 	.short	0x0018


	//----- nvinfo : EIATTR_SW_WAR
	.align		4
.L_109:
        /*0074*/ 	.byte	0x04, 0x36
        /*0076*/ 	.short	(.L_111 - .L_110)
.L_110:
        /*0078*/ 	.word	0x00000008
.L_111:


//--------------------- .nv.info._Z17reduce_sum_kernelILi1024EEvPKfPfi --------------------------
	.section	.nv.info._Z17reduce_sum_kernelILi1024EEvPKfPfi,"",@"SHT_CUDA_INFO"
	.sectionflags	@""
	.align	4


	//----- nvinfo : EIATTR_CUDA_API_VERSION
	.align		4
        /*0000*/ 	.byte	0x04, 0x37
        /*0002*/ 	.short	(.L_113 - .L_112)
.L_112:
        /*0004*/ 	.word	0x00000082


	//----- nvinfo : EIATTR_KPARAM_INFO
	.align		4
.L_113:
        /*0008*/ 	.byte	0x04, 0x17
        /*000a*/ 	.short	(.L_115 - .L_114)
.L_114:
        /*000c*/ 	.word	0x00000000
        /*0010*/ 	.short	0x0002
        /*0012*/ 	.short	0x0010
        /*0014*/ 	.byte	0x00, 0xf0, 0x11, 0x00


	//----- nvinfo : EIATTR_KPARAM_INFO
	.align		4
.L_115:
        /*0018*/ 	.byte	0x04, 0x17
        /*001a*/ 	.short	(.L_117 - .L_116)
.L_116:
        /*001c*/ 	.word	0x00000000
        /*0020*/ 	.short	0x0001
        /*0022*/ 	.short	0x0008
        /*0024*/ 	.byte	0x00, 0xf5, 0x21, 0x00


	//----- nvinfo : EIATTR_KPARAM_INFO
	.align		4
.L_117:
        /*0028*/ 	.byte	0x04, 0x17
        /*002a*/ 	.short	(.L_119 - .L_118)
.L_118:
        /*002c*/ 	.word	0x00000000
        /*0030*/ 	.short	0x0000
        /*0032*/ 	.short	0x0000
        /*0034*/ 	.byte	0x00, 0xf5, 0x21, 0x00


	//----- nvinfo : EIATTR_SPARSE_MMA_MASK
	.align		4
.L_119:
        /*0038*/ 	.byte	0x03, 0x50
        /*003a*/ 	.short	0x0000


	//----- nvinfo : EIATTR_MAXREG_COUNT
	.align		4
        /*003c*/ 	.byte	0x03, 0x1b
        /*003e*/ 	.short	0x00ff


	//----- nvinfo : EIATTR_NUM_BARRIERS
	.align		4
        /*0040*/ 	.byte	0x02, 0x4c
        /*0042*/ 	.byte	0x01
	.zero		1


	//----- nvinfo : EIATTR_MERCURY_ISA_VERSION
	.align		4
        /*0044*/ 	.byte	0x03, 0x5f
        /*0046*/ 	.short	0x0101


	//----- nvinfo : EIATTR_VRC_CTA_INIT_COUNT
	.align		4
        /*0048*/ 	.byte	0x02, 0x4a
	.zero		1
	.zero		1


	//----- nvinfo : EIATTR_EXIT_INSTR_OFFSETS
	.align		4
        /*004c*/ 	.byte	0x04, 0x1c
        /*004e*/ 	.short	(.L_121 - .L_120)


	//   ....[0]....
.L_120:
        /*0050*/ 	.word	0x00000530


	//   ....[1]....
        /*0054*/ 	.word	0x00000580


	//----- nvinfo : EIATTR_CBANK_PARAM_SIZE
	.align		4
.L_121:
        /*0058*/ 	.byte	0x03, 0x19
        /*005a*/ 	.short	0x0014


	//----- nvinfo : EIATTR_PARAM_CBANK
	.align		4
        /*005c*/ 	.byte	0x04, 0x0a
        /*005e*/ 	.short	(.L_123 - .L_122)
	.align		4
.L_122:
        /*0060*/ 	.word	index@(.nv.constant0._Z17reduce_sum_kernelILi1024EEvPKfPfi)
        /*0064*/ 	.short	0x0380
        /*0066*/ 	.short	0x0014


	//----- nvinfo : EIATTR_SW_WAR
	.align		4
.L_123:
        /*0068*/ 	.byte	0x04, 0x36
        /*006a*/ 	.short	(.L_125 - .L_124)
.L_124:
        /*006c*/ 	.word	0x00000008
.L_125:


//--------------------- .nv.info._Z17reduce_sum_kernelILi512EEvPKfPfi --------------------------
	.section	.nv.info._Z17reduce_sum_kernelILi512EEvPKfPfi,"",@"SHT_CUDA_INFO"
	.sectionflags	@""
	.align	4


	//----- nvinfo : EIATTR_CUDA_API_VERSION
	.align		4
        /*0000*/ 	.byte	0x04, 0x37
        /*0002*/ 	.short	(.L_127 - .L_126)
.L_126:
        /*0004*/ 	.word	0x00000082


	//----- nvinfo : EIATTR_KPARAM_INFO
	.align		4
.L_127:
        /*0008*/ 	.byte	0x04, 0x17
        /*000a*/ 	.short	(.L_129 - .L_128)
.L_128:
        /*000c*/ 	.word	0x00000000
        /*0010*/ 	.short	0x0002
        /*0012*/ 	.short	0x0010
        /*0014*/ 	.byte	0x00, 0xf0, 0x11, 0x00


	//----- nvinfo : EIATTR_KPARAM_INFO
	.align		4
.L_129:
        /*0018*/ 	.byte	0x04, 0x17
        /*001a*/ 	.short	(.L_131 - .L_130)
.L_130:
        /*001c*/ 	.word	0x00000000
        /*0020*/ 	.short	0x0001
        /*0022*/ 	.short	0x0008
        /*0024*/ 	.byte	0x00, 0xf5, 0x21, 0x00


	//----- nvinfo : EIATTR_KPARAM_INFO
	.align		4
.L_131:
        /*0028*/ 	.byte	0x04, 0x17
        /*002a*/ 	.short	(.L_133 - .L_132)
.L_132:
        /*002c*/ 	.word	0x00000000
        /*0030*/ 	.short	0x0000
        /*0032*/ 	.short	0x0000
        /*0034*/ 	.byte	0x00, 0xf5, 0x21, 0x00


	//----- nvinfo : EIATTR_SPARSE_MMA_MASK
	.align		4
.L_133:
        /*0038*/ 	.byte	0x03, 0x50
        /*003a*/ 	.short	0x0000


	//----- nvinfo : EIATTR_MAXREG_COUNT
	.align		4
        /*003c*/ 	.byte	0x03, 0x1b
        /*003e*/ 	.short	0x00ff


	//----- nvinfo : EIATTR_NUM_BARRIERS
	.align		4
        /*0040*/ 	.byte	0x02, 0x4c
        /*0042*/ 	.byte	0x01
	.zero		1


	//----- nvinfo : EIATTR_MERCURY_ISA_VERSION
	.align		4
        /*0044*/ 	.byte	0x03, 0x5f
        /*0046*/ 	.short	0x0101


	//----- nvinfo : EIATTR_VRC_CTA_INIT_COUNT
	.align		4
        /*0048*/ 	.byte	0x02, 0x4a
	.zero		1
	.zero		1


	//----- nvinfo : EIATTR_EXIT_INSTR_OFFSETS
	.align		4
        /*004c*/ 	.byte	0x04, 0x1c
        /*004e*/ 	.short	(.L_135 - .L_134)


	//   ....[0]....
.L_134:
        /*0050*/ 	.word	0x000004f0


	//   ....[1]....
        /*0054*/ 	.word	0x00000540


	//----- nvinfo : EIATTR_CBANK_PARAM_SIZE
	.align		4
.L_135:
        /*0058*/ 	.byte	0x03, 0x19
        /*005a*/ 	.short	0x0014


	//----- nvinfo : EIATTR_PARAM_CBANK
	.align		4
        /*005c*/ 	.byte	0x04, 0x0a
        /*005e*/ 	.short	(.L_137 - .L_136)
	.align		4
.L_136:
        /*0060*/ 	.word	index@(.nv.constant0._Z17reduce_sum_kernelILi512EEvPKfPfi)
        /*0064*/ 	.short	0x0380
        /*0066*/ 	.short	0x0014


	//----- nvinfo : EIATTR_SW_WAR
	.align		4
.L_137:
        /*0068*/ 	.byte	0x04, 0x36
        /*006a*/ 	.short	(.L_139 - .L_138)
.L_138:
        /*006c*/ 	.word	0x00000008
.L_139:


//--------------------- .nv.info._Z17reduce_sum_kernelILi256EEvPKfPfi --------------------------
	.section	.nv.info._Z17reduce_sum_kernelILi256EEvPKfPfi,"",@"SHT_CUDA_INFO"
	.sectionflags	@""
	.align	4


	//----- nvinfo : EIATTR_CUDA_API_VERSION
	.align		4
        /*0000*/ 	.byte	0x04, 0x37
        /*0002*/ 	.short	(.L_141 - .L_140)
.L_140:
        /*0004*/ 	.word	0x00000082


	//----- nvinfo : EIATTR_KPARAM_INFO
	.align		4
.L_141:
        /*0008*/ 	.byte	0x04, 0x17
        /*000a*/ 	.short	(.L_143 - .L_142)
.L_142:
        /*000c*/ 	.word	0x00000000
        /*0010*/ 	.short	0x0002
        /*0012*/ 	.short	0x0010
        /*0014*/ 	.byte	0x00, 0xf0, 0x11, 0x00


	//----- nvinfo : EIATTR_KPARAM_INFO
	.align		4
.L_143:
        /*0018*/ 	.byte	0x04, 0x17
        /*001a*/ 	.short	(.L_145 - .L_144)
.L_144:
        /*001c*/ 	.word	0x00000000
        /*0020*/ 	.short	0x0001
        /*0022*/ 	.short	0x0008
        /*0024*/ 	.byte	0x00, 0xf5, 0x21, 0x00


	//----- nvinfo : EIATTR_KPARAM_INFO
	.align		4
.L_145:
        /*0028*/ 	.byte	0x04, 0x17
        /*002a*/ 	.short	(.L_147 - .L_146)
.L_146:
        /*002c*/ 	.word	0x00000000
        /*0030*/ 	.short	0x0000
        /*0032*/ 	.short	0x0000
        /*0034*/ 	.byte	0x00, 0xf5, 0x21, 0x00


	//----- nvinfo : EIATTR_SPARSE_MMA_MASK
	.align		4
.L_147:
        /*0038*/ 	.byte	0x03, 0x50
        /*003a*/ 	.short	0x0000


	//----- nvinfo : EIATTR_MAXREG_COUNT
	.align		4
        /*003c*/ 	.byte	0x03, 0x1b
        /*003e*/ 	.short	0x00ff


	//----- nvinfo : EIATTR_NUM_BARRIERS
	.align		4
        /*0040*/ 	.byte	0x02, 0x4c
        /*0042*/ 	.byte	0x01
	.zero		1


	//----- nvinfo : EIATTR_MERCURY_ISA_VERSION
	.align		4
        /*0044*/ 	.byte	0x03, 0x5f
        /*0046*/ 	.short	0x0101


	//----- nvinfo : EIATTR_VRC_CTA_INIT_COUNT
	.align		4
        /*0048*/ 	.byte	0x02, 0x4a
	.zero		1
	.zero		1


	//----- nvinfo : EIATTR_EXIT_INSTR_OFFSETS
	.align		4
        /*004c*/ 	.byte	0x04, 0x1c
        /*004e*/ 	.short	(.L_149 - .L_148)


	//   ....[0]....
.L_148:
        /*0050*/ 	.word	0x00000480


	//   ....[1]....
        /*0054*/ 	.word	0x000004d0


	//----- nvinfo : EIATTR_CBANK_PARAM_SIZE
	.align		4
.L_149:
        /*0058*/ 	.byte	0x03, 0x19
        /*005a*/ 	.short	0x0014


	//----- nvinfo : EIATTR_PARAM_CBANK
	.align		4
        /*005c*/ 	.byte	0x04, 0x0a
        /*005e*/ 	.short	(.L_151 - .L_150)
	.align		4
.L_150:
        /*0060*/ 	.word	index@(.nv.constant0._Z17reduce_sum_kernelILi256EEvPKfPfi)
        /*0064*/ 	.short	0x0380
        /*0066*/ 	.short	0x0014


	//----- nvinfo : EIATTR_SW_WAR
	.align		4
.L_151:
        /*0068*/ 	.byte	0x04, 0x36
        /*006a*/ 	.short	(.L_153 - .L_152)
.L_152:
        /*006c*/ 	.word	0x00000008
.L_153:


//--------------------- .nv.callgraph             --------------------------
	.section	.nv.callgraph,"",@"SHT_CUDA_CALLGRAPH"
	.align	4
	.sectionentsize	8
	.align		4
        /*0000*/ 	.word	0x00000000
	.align		4
        /*0004*/ 	.word	0xffffffff
	.align		4
        /*0008*/ 	.word	0x00000000
	.align		4
        /*000c*/ 	.word	0xfffffffe
	.align		4
        /*0010*/ 	.word	0x00000000
	.align		4
        /*0014*/ 	.word	0xfffffffd
	.align		4
        /*0018*/ 	.word	0x00000000
	.align		4
        /*001c*/ 	.word	0xfffffffc


//--------------------- .text._Z20block_exclusive_scanILi1024EEvPKfPfS2_i --------------------------
	.section	.text._Z20block_exclusive_scanILi1024EEvPKfPfS2_i,"ax",@progbits
	.align	128
        .global         _Z20block_exclusive_scanILi1024EEvPKfPfS2_i
        .type           _Z20block_exclusive_scanILi1024EEvPKfPfS2_i,@function
        .size           _Z20block_exclusive_scanILi1024EEvPKfPfS2_i,(.L_x_13 - _Z20block_exclusive_scanILi1024EEvPKfPfS2_i)
        .other          _Z20block_exclusive_scanILi1024EEvPKfPfS2_i,@"STO_CUDA_ENTRY STV_DEFAULT"
_Z20block_exclusive_scanILi1024EEvPKfPfS2_i:
.text._Z20block_exclusive_scanILi1024EEvPKfPfS2_i:
[----:B------:R-:W-:Y:S01]  /*0000*/  LDC R1, c[0x0][0x37c] ;  /* 0x0000df00ff017b82 */ /* 0x000fe20000000800 */
[----:B------:R-:W0:Y:S01]  /*0010*/  S2R R4, SR_CTAID.X ;  /* 0x0000000000047919 */ /* 0x000e220000002500 */
[----:B------:R-:W1:Y:S06]  /*0020*/  LDCU UR4, c[0x0][0x398] ;  /* 0x00007300ff0477ac */ /* 0x000e6c0008000800 */
[----:B------:R-:W2:Y:S01]  /*0030*/  LDC.64 R6, c[0x0][0x380] ;  /* 0x0000e000ff067b82 */ /* 0x000ea20000000a00 */
[----:B------:R-:W-:Y:S01]  /*0040*/  HFMA2 R8, -RZ, RZ, 0, 0 ;  /* 0x00000000ff087431 */ /* 0x000fe200000001ff */
[----:B------:R-:W3:Y:S01]  /*0050*/  S2R R2, SR_TID.X ;  /* 0x0000000000027919 */ /* 0x000ee20000002100 */
[----:B------:R-:W4:Y:S01]  /*0060*/  LDCU.64 UR6, c[0x0][0x358] ;  /* 0x00006b00ff0677ac */ /* 0x000f220008000a00 */
[----:B------:R-:W-:Y:S01]  /*0070*/  IMAD.MOV.U32 R10, RZ, RZ, RZ ;  /* 0x000000ffff0a7224 */ /* 0x000fe200078e00ff */
[----:B0-----:R-:W-:-:S04]  /*0080*/  SHF.L.U32 R3, R4, 0xb, RZ ;  /* 0x0000000b04037819 */ /* 0x001fc800000006ff */
[----:B---3--:R-:W-:-:S04]  /*0090*/  LOP3.LUT R0, R3, R2, RZ, 0xfc, !PT ;  /* 0x0000000203007212 */ /* 0x008fc800078efcff */
[C---:B------:R-:W-:Y:S01]  /*00a0*/  LOP3.LUT R3, R0.reuse, 0x400, RZ, 0xfc, !PT ;  /* 0x0000040000037812 */ /* 0x040fe200078efcff */
[C---:B--2---:R-:W-:Y:S01]  /*00b0*/  IMAD.WIDE R6, R0.reuse, 0x4, R6 ;  /* 0x0000000400067825 */ /* 0x044fe200078e0206 */
[----:B-1----:R-:W-:Y:S02]  /*00c0*/  ISETP.GE.AND P0, PT, R0, UR4, PT ;  /* 0x0000000400007c0c */ /* 0x002fe4000bf06270 */
[----:B------:R-:W-:-:S11]  /*00d0*/  ISETP.GE.AND P1, PT, R3, UR4, PT ;  /* 0x0000000403007c0c */ /* 0x000fd6000bf26270 */
[----:B----4-:R-:W2:Y:S01]  /*00e0*/  @!P0 LDG.E.CONSTANT R8, desc[UR6][R6.64] ;  /* 0x0000000606088981 */ /* 0x010ea2000c1e9900 */
[----:B------:R-:W0:Y:S01]  /*00f0*/  S2UR UR5, SR_CgaCtaId ;  /* 0x00000000000579c3 */ /* 0x000e220000008800 */
[----:B------:R-:W-:Y:S01]  /*0100*/  UMOV UR4, 0x400 ;  /* 0x0000040000047882 */ /* 0x000fe20000000000 */
[----:B------:R-:W-:Y:S01]  /*0110*/  P2R R16, PR, RZ, 0x2 ;  /* 0x00000002ff107803 */ /* 0x000fe20000000000 */
[----:B------:R1:W3:Y:S01]  /*0120*/  @!P1 LDG.E.CONSTANT R10, desc[UR6][R6.64+0x1000] ;  /* 0x00100006060a9981 */ /* 0x0002e2000c1e9900 */
[----:B0-----:R-:W-:-:S06]  /*0130*/  ULEA UR4, UR5, UR4, 0x18 ;  /* 0x0000000405047291 */ /* 0x001fcc000f8ec0ff */
[----:B------:R-:W-:-:S04]  /*0140*/  LEA R3, R2, UR4, 0x2 ;  /* 0x0000000402037c11 */ /* 0x000fc8000f8e10ff */
[C---:B------:R-:W-:Y:S02]  /*0150*/  LEA R9, R2.reuse, R3, 0x2 ;  /* 0x0000000302097211 */ /* 0x040fe400078e10ff */
[----:B------:R-:W-:-:S04]  /*0160*/  ISETP.GT.U32.AND P1, PT, R2, 0x1ff, PT ;  /* 0x000001ff0200780c */ /* 0x000fc80003f24070 */
[----:B-1----:R-:W-:Y:S02]  /*0170*/  P2R R6, PR, RZ, 0x2 ;  /* 0x00000002ff067803 */ /* 0x002fe40000000000 */
[----:B------:R-:W-:Y:S01]  /*0180*/  ISETP.GT.U32.AND P2, PT, R2, 0xff, PT ;  /* 0x000000ff0200780c */ /* 0x000fe20003f44070 */
[----:B--2---:R-:W-:Y:S04]  /*0190*/  STS [R3], R8 ;  /* 0x0000000803007388 */ /* 0x004fe80000000800 */
[----:B---3--:R-:W-:Y:S01]  /*01a0*/  STS [R3+0x1000], R10 ;  /* 0x0010000a03007388 */ /* 0x008fe20000000800 */
[----:B------:R-:W-:Y:S06]  /*01b0*/  BAR.SYNC.DEFER_BLOCKING 0x0 ;  /* 0x0000000000007b1d */ /* 0x000fec0000010000 */
[----:B------:R-:W-:Y:S04]  /*01c0*/  LDS R5, [R9] ;  /* 0x0000000009057984 */ /* 0x000fe80000000800 */
[----:B------:R-:W0:Y:S02]  /*01d0*/  LDS R12, [R9+0x4] ;  /* 0x00000400090c7984 */ /* 0x000e240000000800 */
[----:B0-----:R-:W-:-:S05]  /*01e0*/  FADD R12, R5, R12 ;  /* 0x0000000c050c7221 */ /* 0x001fca0000000000 */
[----:B------:R-:W-:Y:S01]  /*01f0*/  STS [R9+0x4], R12 ;  /* 0x0000040c09007388 */ /* 0x000fe20000000800 */
[C---:B------:R-:W-:Y:S01]  /*0200*/  LEA R5, R2.reuse, UR4, 0x4 ;  /* 0x0000000402057c11 */ /* 0x040fe2000f8e20ff */
[----:B------:R-:W-:Y:S06]  /*0210*/  BAR.SYNC.DEFER_BLOCKING 0x0 ;  /* 0x0000000000007b1d */ /* 0x000fec0000010000 */
[----:B------:R-:W-:Y:S04]  /*0220*/  @!P1 LDS R6, [R5+0x4] ;  /* 0x0000040005069984 */ /* 0x000fe80000000800 */
[----:B------:R-:W0:Y:S01]  /*0230*/  @!P1 LDS R7, [R5+0xc] ;  /* 0x00000c0005079984 */ /* 0x000e220000000800 */
[----:B------:R-:W-:-:S05]  /*0240*/  LEA R8, R2, 0x8, 0x4 ;  /* 0x0000000802087811 */ /* 0x000fca00078e20ff */
[----:B------:R-:W-:Y:S02]  /*0250*/  IMAD.IADD R8, R8, 0x1, R5 ;  /* 0x0000000108087824 */ /* 0x000fe400078e0205 */
[----:B0-----:R-:W-:-:S05]  /*0260*/  @!P1 FADD R10, R6, R7 ;  /* 0x00000007060a9221 */ /* 0x001fca0000000000 */
[----:B------:R-:W-:Y:S01]  /*0270*/  @!P1 STS [R5+0xc], R10 ;  /* 0x00000c0a05009388 */ /* 0x000fe20000000800 */
[----:B------:R-:W-:Y:S06]  /*0280*/  BAR.SYNC.DEFER_BLOCKING 0x0 ;  /* 0x0000000000007b1d */ /* 0x000fec0000010000 */
[----:B------:R-:W-:Y:S04]  /*0290*/  @!P2 LDS R11, [R8+0x4] ;  /* 0x00000400080ba984 */ /* 0x000fe80000000800 */
[----:B------:R-:W0:Y:S01]  /*02a0*/  @!P2 LDS R12, [R8+0x14] ;  /* 0x00001400080ca984 */ /* 0x000e220000000800 */
[----:B------:R-:W-:-:S02]  /*02b0*/  ISETP.GT.U32.AND P1, PT, R2, 0x7f, PT ;  /* 0x0000007f0200780c */ /* 0x000fc40003f24070 */
[----:B------:R-:W-:Y:S02]  /*02c0*/  P2R R6, PR, RZ, 0x4 ;  /* 0x00000004ff067803 */ /* 0x000fe40000000000 */
[----:B------:R-:W-:Y:S02]  /*02d0*/  LEA R6, R2, 0x1, 0x1 ;  /* 0x0000000102067811 */ /* 0x000fe400078e08ff */
[----:B------:R-:W-:Y:S02]  /*02e0*/  IADD3 R7, PT, PT, R5, 0x8, RZ ;  /* 0x0000000805077810 */ /* 0x000fe40007ffe0ff */
[----:B------:R-:W-:-:S03]  /*02f0*/  P2R R9, PR, RZ, 0x2 ;  /* 0x00000002ff097803 */ /* 0x000fc60000000000 */
[----:B------:R-:W-:Y:S02]  /*0300*/  IMAD R9, R6, 0x18, R7 ;  /* 0x0000001806097824 */ /* 0x000fe400078e0207 */
[----:B0-----:R-:W-:-:S05]  /*0310*/  @!P2 FADD R11, R11, R12 ;  /* 0x0000000c0b0ba221 */ /* 0x001fca0000000000 */
[----:B------:R-:W-:Y:S01]  /*0320*/  @!P2 STS [R8+0x14], R11 ;  /* 0x0000140b0800a388 */ /* 0x000fe20000000800 */
[----:B------:R-:W-:Y:S06]  /*0330*/  BAR.SYNC.DEFER_BLOCKING 0x0 ;  /* 0x0000000000007b1d */ /* 0x000fec0000010000 */
[----:B------:R-:W-:Y:S04]  /*0340*/  @!P1 LDS R10, [R9+-0x4] ;  /* 0xfffffc00090a9984 */ /* 0x000fe80000000800 */
[----:B------:R-:W0:Y:S01]  /*0350*/  @!P1 LDS R13, [R9+0x1c] ;  /* 0x00001c00090d9984 */ /* 0x000e220000000800 */
[----:B------:R-:W-:Y:S01]  /*0360*/  ISETP.GT.U32.AND P2, PT, R2, 0x3f, PT ;  /* 0x0000003f0200780c */ /* 0x000fe20003f44070 */
[----:B0-----:R-:W-:-:S05]  /*0370*/  @!P1 FADD R12, R10, R13 ;  /* 0x0000000d0a0c9221 */ /* 0x001fca0000000000 */
[----:B------:R-:W-:Y:S01]  /*0380*/  @!P1 STS [R9+0x1c], R12 ;  /* 0x00001c0c09009388 */ /* 0x000fe20000000800 */
[----:B------:R-:W-:Y:S01]  /*0390*/  IMAD R10, R6, 0x38, R7 ;  /* 0x00000038060a7824 */ /* 0x000fe200078e0207 */
[----:B------:R-:W-:Y:S06]  /*03a0*/  BAR.SYNC.DEFER_BLOCKING 0x0 ;  /* 0x0000000000007b1d */ /* 0x000fec0000010000 */
[----:B------:R-:W-:Y:S04]  /*03b0*/  @!P2 LDS R13, [R10+-0x4] ;  /* 0xfffffc000a0da984 */ /* 0x000fe80000000800 */
[----:B------:R-:W0:Y:S01]  /*03c0*/  @!P2 LDS R14, [R10+0x3c] ;  /* 0x00003c000a0ea984 */ /* 0x000e220000000800 */
[----:B------:R-:W-:-:S02]  /*03d0*/  ISETP.GT.U32.AND P1, PT, R2, 0x1f, PT ;  /* 0x0000001f0200780c */ /* 0x000fc40003f24070 */
[----:B------:R-:W-:Y:S01]  /*03e0*/  P2R R11, PR, RZ, 0x4 ;  /* 0x00000004ff0b7803 */ /* 0x000fe20000000000 */
[----:B------:R-:W-:Y:S02]  /*03f0*/  IMAD R11, R6, 0x78, R7 ;  /* 0x00000078060b7824 */ /* 0x000fe400078e0207 */
[----:B0-----:R-:W-:-:S05]  /*0400*/  @!P2 FADD R13, R13, R14 ;  /* 0x0000000e0d0da221 */ /* 0x001fca0000000000 */
[----:B------:R-:W-:Y:S01]  /*0410*/  @!P2 STS [R10+0x3c], R13 ;  /* 0x00003c0d0a00a388 */ /* 0x000fe20000000800 */
[----:B------:R-:W-:Y:S06]  /*0420*/  BAR.SYNC.DEFER_BLOCKING 0x0 ;  /* 0x0000000000007b1d */ /* 0x000fec0000010000 */
[----:B------:R-:W-:Y:S04]  /*0430*/  @!P1 LDS R14, [R11+-0x4] ;  /* 0xfffffc000b0e9984 */ /* 0x000fe80000000800 */
[----:B------:R-:W0:Y:S01]  /*0440*/  @!P1 LDS R15, [R11+0x7c] ;  /* 0x00007c000b0f9984 */ /* 0x000e220000000800 */
[----:B------:R-:W-:Y:S01]  /*0450*/  ISETP.GT.U32.AND P2, PT, R2, 0xf, PT ;  /* 0x0000000f0200780c */ /* 0x000fe20003f44070 */
[----:B------:R-:W-:-:S02]  /*0460*/  IMAD R12, R6, 0xf8, R7 ;  /* 0x000000f8060c7824 */ /* 0x000fc400078e0207 */
        /* <DEDUP_REMOVED lines=15> */
[--C-:B------:R-:W-:Y:S01]  /*0560*/  IMAD R14, R6, 0x3f8, R7.reuse ;  /* 0x000003f8060e7824 */ /* 0x100fe200078e0207 */
        /* <DEDUP_REMOVED lines=10> */
[----:B------:R-:W-:Y:S01]  /*0610*/  ISETP.NE.AND P6, PT, R2, RZ, PT ;  /* 0x000000ff0200720c */ /* 0x000fe20003fc5270 */
[----:B------:R-:W-:Y:S01]  /*0620*/  BSSY.RECONVERGENT B0, `(.L_x_0) ;  /* 0x0000010000007945 */ /* 0x000fe20003800200 */
[----:B0-----:R-:W-:-:S05]  /*0630*/  @!P5 FADD R6, R6, R7 ;  /* 0x000000070606d221 */ /* 0x001fca0000000000 */
[----:B------:R0:W-:Y:S02]  /*0640*/  @!P5 STS [R15+0x7fc], R6 ;  /* 0x0007fc060f00d388 */ /* 0x0001e40000000800 */
[----:B0-----:R-:W-:Y:S01]  /*0650*/  P2R R6, PR, RZ, 0x40 ;  /* 0x00000040ff067803 */ /* 0x001fe20000000000 */
[----:B------:R-:W-:Y:S06]  /*0660*/  BAR.SYNC.DEFER_BLOCKING 0x0 ;  /* 0x0000000000007b1d */ /* 0x000fec0000010000 */
[----:B------:R-:W-:Y:S05]  /*0670*/  @P6 BRA `(.L_x_1) ;  /* 0x0000000000286947 */ /* 0x000fea0003800000 */
[----:B------:R-:W0:Y:S02]  /*0680*/  LDC.64 R6, c[0x0][0x390] ;  /* 0x0000e400ff067b82 */ /* 0x000e240000000a00 */
[----:B0-----:R-:W-:-:S04]  /*0690*/  ISETP.NE.U32.AND P6, PT, R6, RZ, PT ;  /* 0x000000ff0600720c */ /* 0x001fc80003fc5070 */
[----:B------:R-:W-:-:S13]  /*06a0*/  ISETP.NE.AND.EX P6, PT, R7, RZ, PT, P6 ;  /* 0x000000ff0700720c */ /* 0x000fda0003fc5360 */
[----:B------:R-:W-:Y:S01]  /*06b0*/  @P6 LDS R17, [UR4+0xffc] ;  /* 0x000ffc04ff116984 */ /* 0x000fe20008000800 */
[----:B------:R-:W0:Y:S03]  /*06c0*/  @P6 LDC.64 R6, c[0x0][0x390] ;  /* 0x0000e400ff066b82 */ /* 0x000e260000000a00 */
[----:B------:R-:W1:Y:S04]  /*06d0*/  @P6 LDS R18, [UR4+0x1ffc] ;  /* 0x001ffc04ff126984 */ /* 0x000e680008000800 */
[----:B------:R-:W-:Y:S01]  /*06e0*/  STS [UR4+0x1ffc], RZ ;  /* 0x001ffcffff007988 */ /* 0x000fe20008000804 */
[----:B0-----:R-:W-:-:S04]  /*06f0*/  @P6 IMAD.WIDE.U32 R6, R4, 0x4, R6 ;  /* 0x0000000404066825 */ /* 0x001fc800078e0006 */
[----:B-1----:R-:W-:-:S05]  /*0700*/  @P6 FADD R17, R17, R18 ;  /* 0x0000001211116221 */ /* 0x002fca0000000000 */
[----:B------:R0:W-:Y:S02]  /*0710*/  @P6 STG.E desc[UR6][R6.64], R17 ;  /* 0x0000001106006986 */ /* 0x0001e4000c101906 */
.L_x_1:
[----:B------:R-:W-:Y:S05]  /*0720*/  BSYNC.RECONVERGENT B0 ;  /* 0x0000000000007941 */ /* 0x000fea0003800200 */
.L_x_0:
[----:B------:R-:W-:Y:S01]  /*0730*/  BAR.SYNC.DEFER_BLOCKING 0x0 ;  /* 0x0000000000007b1d */ /* 0x000fe20000010000 */
[----:B------:R-:W-:-:S13]  /*0740*/  ISETP.NE.AND P6, PT, R2, RZ, PT ;  /* 0x000000ff0200720c */ /* 0x000fda0003fc5270 */
[----:B------:R-:W-:Y:S04]  /*0750*/  @!P6 LDS R4, [UR4+0xffc] ;  /* 0x000ffc04ff04e984 */ /* 0x000fe80008000800 */
[----:B0-----:R-:W0:Y:S02]  /*0760*/  @!P6 LDS R7, [UR4+0x1ffc] ;  /* 0x001ffc04ff07e984 */ /* 0x001e240008000800 */
[----:B0-----:R-:W-:Y:S02]  /*0770*/  @!P6 FADD R4, R4, R7 ;  /* 0x000000070404e221 */ /* 0x001fe40000000000 */
[----:B------:R-:W-:Y:S04]  /*0780*/  @!P6 STS [UR4+0xffc], R7 ;  /* 0x000ffc07ff00e988 */ /* 0x000fe80008000804 */
[----:B------:R-:W-:Y:S01]  /*0790*/  @!P6 STS [UR4+0x1ffc], R4 ;  /* 0x001ffc04ff00e988 */ /* 0x000fe20008000804 */
[----:B------:R-:W-:Y:S01]  /*07a0*/  BAR.SYNC.DEFER_BLOCKING 0x0 ;  /* 0x0000000000007b1d */ /* 0x000fe20000010000 */
[----:B------:R-:W-:-:S05]  /*07b0*/  ISETP.GT.U32.AND P6, PT, R2, 0x3f, PT ;  /* 0x0000003f0200780c */ /* 0x000fca0003fc4070 */
[----:B------:R-:W-:Y:S04]  /*07c0*/  @!P5 LDS R6, [R15+-0x4] ;  /* 0xfffffc000f06d984 */ /* 0x000fe80000000800 */
[----:B------:R-:W0:Y:S02]  /*07d0*/  @!P5 LDS R17, [R15+0x7fc] ;  /* 0x0007fc000f11d984 */ /* 0x000e240000000800 */
[----:B0-----:R-:W-:Y:S02]  /*07e0*/  @!P5 FADD R6, R6, R17 ;  /* 0x000000110606d221 */ /* 0x001fe40000000000 */
[----:B------:R-:W-:Y:S04]  /*07f0*/  @!P5 STS [R15+-0x4], R17 ;  /* 0xfffffc110f00d388 */ /* 0x000fe80000000800 */
[----:B------:R-:W-:Y:S01]  /*0800*/  @!P5 STS [R15+0x7fc], R6 ;  /* 0x0007fc060f00d388 */ /* 0x000fe20000000800 */
        /* <DEDUP_REMOVED lines=14> */
[----:B------:R-:W-:Y:S06]  /*08f0*/  BAR.SYNC.DEFER_BLOCKING 0x0 ;  /* 0x0000000000007b1d */ /* 0x000fec0000010000 */
[----:B------:R-:W-:Y:S04]  /*0900*/  @!P2 LDS R6, [R12+-0x4] ;  /* 0xfffffc000c06a984 */ /* 0x000fe80000000800 */
[----:B------:R-:W0:Y:S02]  /*0910*/  @!P2 LDS R15, [R12+0xfc] ;  /* 0x0000fc000c0fa984 */ /* 0x000e240000000800 */
[----:B0-----:R-:W-:-:S02]  /*0920*/  @!P2 FADD R17, R6, R15 ;  /* 0x0000000f0611a221 */ /* 0x001fc40000000000 */
        /* <DEDUP_REMOVED lines=14> */
[----:B------:R-:W-:Y:S01]  /*0a10*/  BAR.SYNC.DEFER_BLOCKING 0x0 ;  /* 0x0000000000007b1d */ /* 0x000fe20000010000 */
[----:B------:R-:W-:-:S05]  /*0a20*/  ISETP.NE.AND P6, PT, R16, RZ, PT ;  /* 0x000000ff1000720c */ /* 0x000fca0003fc5270 */
[----:B------:R-:W-:Y:S04]  /*0a30*/  @!P5 LDS R4, [R9+-0x4] ;  /* 0xfffffc000904d984 */ /* 0x000fe80000000800 */
[----:B------:R-:W0:Y:S02]  /*0a40*/  @!P5 LDS R12, [R9+0x1c] ;  /* 0x00001c00090cd984 */ /* 0x000e240000000800 */
[----:B0-----:R-:W-:Y:S02]  /*0a50*/  @!P5 FADD R4, R4, R12 ;  /* 0x0000000c0404d221 */ /* 0x001fe40000000000 */
[----:B------:R-:W-:Y:S04]  /*0a60*/  @!P5 STS [R9+-0x4], R12 ;  /* 0xfffffc0c0900d388 */ /* 0x000fe80000000800 */
[----:B------:R-:W-:Y:S01]  /*0a70*/  @!P5 STS [R9+0x1c], R4 ;  /* 0x00001c040900d388 */ /* 0x000fe20000000800 */
[----:B------:R-:W-:Y:S01]  /*0a80*/  BAR.SYNC.DEFER_BLOCKING 0x0 ;  /* 0x0000000000007b1d */ /* 0x000fe20000010000 */
[----:B------:R-:W-:-:S05]  /*0a90*/  ISETP.GT.U32.AND P5, PT, R2, 0x1ff, PT ;  /* 0x000001ff0200780c */ /* 0x000fca0003fa4070 */
[----:B------:R-:W-:Y:S04]  /*0aa0*/  @!P4 LDS R6, [R8+0x4] ;  /* 0x000004000806c984 */ /* 0x000fe80000000800 */
[----:B------:R-:W0:Y:S02]  /*0ab0*/  @!P4 LDS R7, [R8+0x14] ;  /* 0x000014000807c984 */ /* 0x000e240000000800 */
[----:B0-----:R-:W-:Y:S02]  /*0ac0*/  @!P4 FADD R11, R6, R7 ;  /* 0x00000007060bc221 */ /* 0x001fe40000000000 */
[----:B------:R0:W-:Y:S04]  /*0ad0*/  @!P4 STS [R8+0x4], R7 ;  /* 0x000004070800c388 */ /* 0x0001e80000000800 */
[----:B------:R-:W-:Y:S01]  /*0ae0*/  @!P4 STS [R8+0x14], R11 ;  /* 0x0000140b0800c388 */ /* 0x000fe20000000800 */
[----:B------:R-:W-:Y:S06]  /*0af0*/  BAR.SYNC.DEFER_BLOCKING 0x0 ;  /* 0x0000000000007b1d */ /* 0x000fec0000010000 */
[----:B------:R-:W1:Y:S01]  /*0b00*/  S2R R6, SR_TID.X ;  /* 0x0000000000067919 */ /* 0x000e620000002100 */
[----:B------:R-:W-:Y:S04]  /*0b10*/  @!P5 LDS R2, [R5+0x4] ;  /* 0x000004000502d984 */ /* 0x000fe80000000800 */
[----:B------:R-:W2:Y:S01]  /*0b20*/  @!P5 LDS R10, [R5+0xc] ;  /* 0x00000c00050ad984 */ /* 0x000ea20000000800 */
[----:B-1----:R-:W-:-:S02]  /*0b30*/  IMAD R12, R6, 0x4, R3 ;  /* 0x00000004060c7824 */ /* 0x002fc400078e0203 */
[----:B0-----:R-:W0:Y:S02]  /*0b40*/  LDC.64 R6, c[0x0][0x388] ;  /* 0x0000e200ff067b82 */ /* 0x001e240000000a00 */
[----:B0-----:R-:W-:-:S04]  /*0b50*/  IMAD.WIDE R6, R0, 0x4, R6 ;  /* 0x0000000400067825 */ /* 0x001fc800078e0206 */
[----:B--2---:R-:W-:Y:S01]  /*0b60*/  @!P5 FADD R2, R2, R10 ;  /* 0x0000000a0202d221 */ /* 0x004fe20000000000 */
[----:B------:R-:W-:Y:S04]  /*0b70*/  @!P5 STS [R5+0x4], R10 ;  /* 0x0000040a0500d388 */ /* 0x000fe80000000800 */
[----:B------:R-:W-:Y:S01]  /*0b80*/  @!P5 STS [R5+0xc], R2 ;  /* 0x00000c020500d388 */ /* 0x000fe20000000800 */
[----:B------:R-:W-:Y:S06]  /*0b90*/  BAR.SYNC.DEFER_BLOCKING 0x0 ;  /* 0x0000000000007b1d */ /* 0x000fec0000010000 */
[----:B------:R-:W-:Y:S04]  /*0ba0*/  LDS R4, [R12] ;  /* 0x000000000c047984 */ /* 0x000fe80000000800 */
[----:B------:R-:W0:Y:S02]  /*0bb0*/  LDS R9, [R12+0x4] ;  /* 0x000004000c097984 */ /* 0x000e240000000800 */
[----:B0-----:R-:W-:-:S02]  /*0bc0*/  FADD R4, R4, R9 ;  /* 0x0000000904047221 */ /* 0x001fc40000000000 */
[----:B------:R-:W-:Y:S04]  /*0bd0*/  STS [R12], R9 ;  /* 0x000000090c007388 */ /* 0x000fe80000000800 */
[----:B------:R-:W-:Y:S01]  /*0be0*/  STS [R12+0x4], R4 ;  /* 0x000004040c007388 */ /* 0x000fe20000000800 */
[----:B------:R-:W-:Y:S06]  /*0bf0*/  BAR.SYNC.DEFER_BLOCKING 0x0 ;  /* 0x0000000000007b1d */ /* 0x000fec0000010000 */
[----:B------:R-:W0:Y:S04]  /*0c00*/  @!P0 LDS R11, [R3] ;  /* 0x00000000030b8984 */ /* 0x000e280000000800 */
[----:B0-----:R0:W-:Y:S01]  /*0c10*/  @!P0 STG.E desc[UR6][R6.64], R11 ;  /* 0x0000000b06008986 */ /* 0x0011e2000c101906 */
[----:B------:R-:W-:Y:S05]  /*0c20*/  @P6 EXIT ;  /* 0x000000000000694d */ /* 0x000fea0003800000 */
[----:B------:R-:W1:Y:S04]  /*0c30*/  LDS R3, [R3+0x1000] ;  /* 0x0010000003037984 */ /* 0x000e680000000800 */
[----:B-1----:R-:W-:Y:S01]  /*0c40*/  STG.E desc[UR6][R6.64+0x1000], R3 ;  /* 0x0010000306007986 */ /* 0x002fe2000c101906 */
[----:B------:R-:W-:Y:S05]  /*0c50*/  EXIT ;  /* 0x000000000000794d */ /* 0x000fea0003800000 */
.L_x_2:
[----:B------:R-:W-:-:S00]  /*0c60*/  BRA `(.L_x_2) ;  /* 0xfffffffc00fc7947 */ /* 0x000fc0000383ffff */
[----:B------:R-:W-:-:S00]  /*0c70*/  NOP ;  /* 0x0000000000007918 */ /* 0x000fc00000000000 */
        /* <DEDUP_REMOVED lines=8> */
.L_x_13:


//--------------------- .text._Z20block_exclusive_scanILi512EEvPKfPfS2_i --------------------------
	.section	.text._Z20block_exclusive_scanILi512EEvPKfPfS2_i,"ax",@progbits
	.align	128
        .global         _Z20block_exclusive_scanILi512EEvPKfPfS2_i
        .type           _Z20block_exclusive_scanILi512EEvPKfPfS2_i,@function
        .size           _Z20block_exclusive_scanILi512EEvPKfPfS2_i,(.L_x_14 - _Z20block_exclusive_scanILi512EEvPKfPfS2_i)
        .other          _Z20block_exclusive_scanILi512EEvPKfPfS2_i,@"STO_CUDA_ENTRY STV_DEFAULT"
_Z20block_exclusive_scanILi512EEvPKfPfS2_i:
.text._Z20block_exclusive_scanILi512EEvPKfPfS2_i:
[----:B------:R-:W-:Y:S01]  /*0000*/  LDC R1, c[0x0][0x37c] ;  /* 0x0000df00ff017b82 */ /* 0x000fe20000000800 */
[----:B------:R-:W0:Y:S01]  /*0010*/  S2R R4, SR_CTAID.X ;  /* 0x0000000000047919 */ /* 0x000e220000002500 */
[----:B------:R-:W1:Y:S06]  /*0020*/  LDCU UR4, c[0x0][0x398] ;  /* 0x00007300ff0477ac */ /* 0x000e6c0008000800 */
[----:B------:R-:W2:Y:S01]  /*0030*/  LDC.64 R6, c[0x0][0x380] ;  /* 0x0000e000ff067b82 */ /* 0x000ea20000000a00 */
[----:B------:R-:W-:Y:S01]  /*0040*/  HFMA2 R10, -RZ, RZ, 0, 0 ;  /* 0x00000000ff0a7431 */ /* 0x000fe200000001ff */
[----:B------:R-:W3:Y:S01]  /*0050*/  S2R R2, SR_TID.X ;  /* 0x0000000000027919 */ /* 0x000ee20000002100 */
[----:B------:R-:W4:Y:S01]  /*0060*/  LDCU.64 UR6, c[0x0][0x358] ;  /* 0x00006b00ff0677ac */ /* 0x000f220008000a00 */
[----:B------:R-:W-:-:S02]  /*0070*/  IMAD.MOV.U32 R12, RZ, RZ, RZ ;  /* 0x000000ffff0c7224 */ /* 0x000fc400078e00ff */
[----:B0-----:R-:W-:-:S05]  /*0080*/  IMAD.SHL.U32 R3, R4, 0x400, RZ ;  /* 0x0000040004037824 */ /* 0x001fca00078e00ff */
[----:B---3--:R-:W-:-:S04]  /*0090*/  LOP3.LUT R0, R3, R2, RZ, 0xfc, !PT ;  /* 0x0000000203007212 */ /* 0x008fc800078efcff */
[C---:B-1----:R-:W-:Y:S01]  /*00a0*/  ISETP.GE.AND P0, PT, R0.reuse, UR4, PT ;  /* 0x0000000400007c0c */ /* 0x042fe2000bf06270 */
[C---:B------:R-:W-:Y:S02]  /*00b0*/  VIADD R3, R0.reuse, 0x200 ;  /* 0x0000020000037836 */ /* 0x040fe40000000000 */
[----:B--2---:R-:W-:-:S03]  /*00c0*/  IMAD.WIDE R6, R0, 0x4, R6 ;  /* 0x0000000400067825 */ /* 0x004fc600078e0206 */
[----:B------:R-:W-:-:S07]  /*00d0*/  ISETP.GE.AND P1, PT, R3, UR4, PT ;  /* 0x0000000403007c0c */ /* 0x000fce000bf26270 */
[----:B----4-:R-:W2:Y:S01]  /*00e0*/  @!P0 LDG.E.CONSTANT R10, desc[UR6][R6.64] ;  /* 0x00000006060a8981 */ /* 0x010ea2000c1e9900 */
[----:B------:R-:W0:Y:S01]  /*00f0*/  S2UR UR5, SR_CgaCtaId ;  /* 0x00000000000579c3 */ /* 0x000e220000008800 */
[----:B------:R-:W-:Y:S01]  /*0100*/  UMOV UR4, 0x400 ;  /* 0x0000040000047882 */ /* 0x000fe20000000000 */
[----:B------:R-:W-:-:S03]  /*0110*/  P2R R16, PR, RZ, 0x2 ;  /* 0x00000002ff107803 */ /* 0x000fc60000000000 */
[----:B------:R1:W3:Y:S01]  /*0120*/  @!P1 LDG.E.CONSTANT R12, desc[UR6][R6.64+0x800] ;  /* 0x00080006060c9981 */ /* 0x0002e2000c1e9900 */
[----:B0-----:R-:W-:-:S06]  /*0130*/  ULEA UR4, UR5, UR4, 0x18 ;  /* 0x0000000405047291 */ /* 0x001fcc000f8ec0ff */
[C---:B------:R-:W-:Y:S02]  /*0140*/  LEA R3, R2.reuse, UR4, 0x2 ;  /* 0x0000000402037c11 */ /* 0x040fe4000f8e10ff */
[C---:B------:R-:W-:Y:S02]  /*0150*/  ISETP.GT.U32.AND P1, PT, R2.reuse, 0x1ff, PT ;  /* 0x000001ff0200780c */ /* 0x040fe40003f24070 */
[C---:B------:R-:W-:Y:S02]  /*0160*/  LEA R5, R2.reuse, R3, 0x2 ;  /* 0x0000000302057211 */ /* 0x040fe400078e10ff */
[----:B-1----:R-:W-:Y:S02]  /*0170*/  P2R R6, PR, RZ, 0x2 ;  /* 0x00000002ff067803 */ /* 0x002fe40000000000 */
[C---:B------:R-:W-:Y:S02]  /*0180*/  ISETP.GT.U32.AND P2, PT, R2.reuse, 0xff, PT ;  /* 0x000000ff0200780c */ /* 0x040fe40003f44070 */
[----:B------:R-:W-:Y:S01]  /*0190*/  LEA R7, R2, 0x1, 0x1 ;  /* 0x0000000102077811 */ /* 0x000fe200078e08ff */
[----:B--2---:R-:W-:Y:S04]  /*01a0*/  STS [R3], R10 ;  /* 0x0000000a03007388 */ /* 0x004fe80000000800 */
[----:B---3--:R-:W-:Y:S01]  /*01b0*/  STS [R3+0x800], R12 ;  /* 0x0008000c03007388 */ /* 0x008fe20000000800 */
[----:B------:R-:W-:Y:S06]  /*01c0*/  BAR.SYNC.DEFER_BLOCKING 0x0 ;  /* 0x0000000000007b1d */ /* 0x000fec0000010000 */
[----:B------:R-:W-:Y:S04]  /*01d0*/  @!P1 LDS R8, [R5] ;  /* 0x0000000005089984 */ /* 0x000fe80000000800 */
[----:B------:R-:W0:Y:S02]  /*01e0*/  @!P1 LDS R9, [R5+0x4] ;  /* 0x0000040005099984 */ /* 0x000e240000000800 */
[----:B0-----:R-:W-:-:S05]  /*01f0*/  @!P1 FADD R6, R8, R9 ;  /* 0x0000000908069221 */ /* 0x001fca0000000000 */
[----:B------:R-:W-:Y:S01]  /*0200*/  @!P1 STS [R5+0x4], R6 ;  /* 0x0000040605009388 */ /* 0x000fe20000000800 */
[----:B------:R-:W-:Y:S02]  /*0210*/  P2R R9, PR, RZ, 0x4 ;  /* 0x00000004ff097803 */ /* 0x000fe40000000000 */
[----:B------:R-:W-:Y:S01]  /*0220*/  LEA R8, R7, UR4, 0x3 ;  /* 0x0000000407087c11 */ /* 0x000fe2000f8e18ff */
[----:B------:R-:W-:Y:S06]  /*0230*/  BAR.SYNC.DEFER_BLOCKING 0x0 ;  /* 0x0000000000007b1d */ /* 0x000fec0000010000 */
[----:B------:R-:W-:Y:S04]  /*0240*/  @!P2 LDS R9, [R8+-0x4] ;  /* 0xfffffc000809a984 */ /* 0x000fe80000000800 */
[----:B------:R-:W0:Y:S01]  /*0250*/  @!P2 LDS R10, [R8+0x4] ;  /* 0x00000400080aa984 */ /* 0x000e220000000800 */
[----:B------:R-:W-:Y:S01]  /*0260*/  ISETP.GT.U32.AND P1, PT, R2, 0x7f, PT ;  /* 0x0000007f0200780c */ /* 0x000fe20003f24070 */
[----:B0-----:R-:W-:-:S05]  /*0270*/  @!P2 FADD R11, R9, R10 ;  /* 0x0000000a090ba221 */ /* 0x001fca0000000000 */
[----:B------:R-:W-:Y:S01]  /*0280*/  @!P2 STS [R8+0x4], R11 ;  /* 0x0000040b0800a388 */ /* 0x000fe20000000800 */
[----:B------:R-:W-:Y:S01]  /*0290*/  LEA R9, R7, R8, 0x3 ;  /* 0x0000000807097211 */ /* 0x000fe200078e18ff */
[----:B------:R-:W-:Y:S06]  /*02a0*/  BAR.SYNC.DEFER_BLOCKING 0x0 ;  /* 0x0000000000007b1d */ /* 0x000fec0000010000 */
[----:B------:R-:W-:Y:S04]  /*02b0*/  @!P1 LDS R10, [R9+-0x4] ;  /* 0xfffffc00090a9984 */ /* 0x000fe80000000800 */
[----:B------:R-:W0:Y:S01]  /*02c0*/  @!P1 LDS R13, [R9+0xc] ;  /* 0x00000c00090d9984 */ /* 0x000e220000000800 */
[----:B------:R-:W-:-:S02]  /*02d0*/  P2R R6, PR, RZ, 0x2 ;  /* 0x00000002ff067803 */ /* 0x000fc40000000000 */
[----:B------:R-:W-:Y:S01]  /*02e0*/  ISETP.GT.U32.AND P2, PT, R2, 0x3f, PT ;  /* 0x0000003f0200780c */ /* 0x000fe20003f44070 */
[----:B0-----:R-:W-:-:S05]  /*02f0*/  @!P1 FADD R6, R10, R13 ;  /* 0x0000000d0a069221 */ /* 0x001fca0000000000 */
[----:B------:R-:W-:Y:S01]  /*0300*/  @!P1 STS [R9+0xc], R6 ;  /* 0x00000c0609009388 */ /* 0x000fe20000000800 */
[C-C-:B------:R-:W-:Y:S01]  /*0310*/  IMAD R10, R7.reuse, 0x18, R8.reuse ;  /* 0x00000018070a7824 */ /* 0x140fe200078e0208 */
        /* <DEDUP_REMOVED lines=56> */
.L_x_4:
[----:B------:R-:W-:Y:S05]  /*06a0*/  BSYNC.RECONVERGENT B0 ;  /* 0x0000000000007941 */ /* 0x000fea0003800200 */
.L_x_3:
        /* <DEDUP_REMOVED lines=58> */
[----:B------:R-:W-:Y:S01]  /*0a50*/  @!P4 STS [R8+-0x4], R11 ;  /* 0xfffffc0b0800c388 */ /* 0x000fe20000000800 */
[----:B------:R-:W0:Y:S03]  /*0a60*/  LDC.64 R6, c[0x0][0x388] ;  /* 0x0000e200ff067b82 */ /* 0x000e260000000a00 */
[----:B------:R-:W-:Y:S05]  /*0a70*/  @!P4 STS [R8+0x4], R15 ;  /* 0x0000040f0800c388 */ /* 0x000fea0000000800 */
[----:B------:R-:W-:Y:S01]  /*0a80*/  BAR.SYNC.DEFER_BLOCKING 0x0 ;  /* 0x0000000000007b1d */ /* 0x000fe20000010000 */
[----:B0-----:R-:W-:-:S05]  /*0a90*/  IMAD.WIDE R6, R0, 0x4, R6 ;  /* 0x0000000400067825 */ /* 0x001fca00078e0206 */
[----:B------:R-:W-:Y:S04]  /*0aa0*/  @!P5 LDS R2, [R5] ;  /* 0x000000000502d984 */ /* 0x000fe80000000800 */
[----:B------:R-:W0:Y:S02]  /*0ab0*/  @!P5 LDS R10, [R5+0x4] ;  /* 0x00000400050ad984 */ /* 0x000e240000000800 */
[----:B0-----:R-:W-:Y:S02]  /*0ac0*/  @!P5 FADD R2, R2, R10 ;  /* 0x0000000a0202d221 */ /* 0x001fe40000000000 */
[----:B------:R-:W-:Y:S04]  /*0ad0*/  @!P5 STS [R5], R10 ;  /* 0x0000000a0500d388 */ /* 0x000fe80000000800 */
[----:B------:R-:W-:Y:S01]  /*0ae0*/  @!P5 STS [R5+0x4], R2 ;  /* 0x000004020500d388 */ /* 0x000fe20000000800 */
[----:B------:R-:W-:Y:S06]  /*0af0*/  BAR.SYNC.DEFER_BLOCKING 0x0 ;  /* 0x0000000000007b1d */ /* 0x000fec0000010000 */
[----:B------:R-:W0:Y:S04]  /*0b00*/  @!P0 LDS R9, [R3] ;  /* 0x0000000003098984 */ /* 0x000e280000000800 */
[----:B0-----:R0:W-:Y:S01]  /*0b10*/  @!P0 STG.E desc[UR6][R6.64], R9 ;  /* 0x0000000906008986 */ /* 0x0011e2000c101906 */
[----:B------:R-:W-:Y:S05]  /*0b20*/  @P6 EXIT ;  /* 0x000000000000694d */ /* 0x000fea0003800000 */
[----:B------:R-:W1:Y:S04]  /*0b30*/  LDS R3, [R3+0x800] ;  /* 0x0008000003037984 */ /* 0x000e680000000800 */
[----:B-1----:R-:W-:Y:S01]  /*0b40*/  STG.E desc[UR6][R6.64+0x800], R3 ;  /* 0x0008000306007986 */ /* 0x002fe2000c101906 */
[----:B------:R-:W-:Y:S05]  /*0b50*/  EXIT ;  /* 0x000000000000794d */ /* 0x000fea0003800000 */
.L_x_5:
        /* <DEDUP_REMOVED lines=10> */
.L_x_14:


//--------------------- .text._Z20block_exclusive_scanILi256EEvPKfPfS2_i --------------------------
	.section	.text._Z20block_exclusive_scanILi256EEvPKfPfS2_i,"ax",@progbits
	.align	128
        .global         _Z20block_exclusive_scanILi256EEvPKfPfS2_i
        .type           _Z20block_exclusive_scanILi256EEvPKfPfS2_i,@function
        .size           _Z20block_exclusive_scanILi256EEvPKfPfS2_i,(.L_x_15 - _Z20block_exclusive_scanILi256EEvPKfPfS2_i)
        .other          _Z20block_exclusive_scanILi256EEvPKfPfS2_i,@"STO_CUDA_ENTRY STV_DEFAULT"
_Z20block_exclusive_scanILi256EEvPKfPfS2_i:
.text._Z20block_exclusive_scanILi256EEvPKfPfS2_i:
[----:B------:R-:W-:Y:S01]  /*0000*/  LDC R1, c[0x0][0x37c] ;  /* 0x0000df00ff017b82 */ /* 0x000fe20000000800 */
[----:B------:R-:W0:Y:S01]  /*0010*/  S2R R3, SR_TID.X ;  /* 0x0000000000037919 */ /* 0x000e220000002100 */
[----:B------:R-:W1:Y:S06]  /*0020*/  LDCU UR4, c[0x0][0x398] ;  /* 0x00007300ff0477ac */ /* 0x000e6c0008000800 */
[----:B------:R-:W2:Y:S01]  /*0030*/  LDC.64 R6, c[0x0][0x380] ;  /* 0x0000e000ff067b82 */ /* 0x000ea20000000a00 */
[----:B------:R-:W-:Y:S01]  /*0040*/  HFMA2 R11, -RZ, RZ, 0, 0 ;  /* 0x00000000ff0b7431 */ /* 0x000fe200000001ff */
[----:B------:R-:W0:Y:S01]  /*0050*/  S2R R4, SR_CTAID.X ;  /* 0x0000000000047919 */ /* 0x000e220000002500 */
[----:B------:R-:W3:Y:S01]  /*0060*/  LDCU.64 UR6, c[0x0][0x358] ;  /* 0x00006b00ff0677ac */ /* 0x000ee20008000a00 */
[----:B------:R-:W-:-:S02]  /*0070*/  IMAD.MOV.U32 R13, RZ, RZ, RZ ;  /* 0x000000ffff0d7224 */ /* 0x000fc400078e00ff */
[----:B0-----:R-:W-:-:S04]  /*0080*/  IMAD R0, R4, 0x200, R3 ;  /* 0x0000020004007824 */ /* 0x001fc800078e0203 */
[C---:B------:R-:W-:Y:S01]  /*0090*/  VIADD R2, R0.reuse, 0x100 ;  /* 0x0000010000027836 */ /* 0x040fe20000000000 */
[C---:B-1----:R-:W-:Y:S01]  /*00a0*/  ISETP.GE.AND P0, PT, R0.reuse, UR4, PT ;  /* 0x0000000400007c0c */ /* 0x042fe2000bf06270 */
[----:B--2---:R-:W-:-:S03]  /*00b0*/  IMAD.WIDE R6, R0, 0x4, R6 ;  /* 0x0000000400067825 */ /* 0x004fc600078e0206 */
[----:B------:R-:W-:-:S09]  /*00c0*/  ISETP.GE.AND P1, PT, R2, UR4, PT ;  /* 0x0000000402007c0c */ /* 0x000fd2000bf26270 */
[----:B---3--:R-:W2:Y:S01]  /*00d0*/  @!P0 LDG.E.CONSTANT R11, desc[UR6][R6.64] ;  /* 0x00000006060b8981 */ /* 0x008ea2000c1e9900 */
[----:B------:R-:W0:Y:S01]  /*00e0*/  S2UR UR5, SR_CgaCtaId ;  /* 0x00000000000579c3 */ /* 0x000e220000008800 */
[----:B------:R-:W-:Y:S01]  /*00f0*/  UMOV UR4, 0x400 ;  /* 0x0000040000047882 */ /* 0x000fe20000000000 */
[----:B------:R-:W-:Y:S01]  /*0100*/  ISETP.GT.U32.AND P2, PT, R3, 0xff, PT ;  /* 0x000000ff0300780c */ /* 0x000fe20003f44070 */
[----:B------:R1:W3:Y:S01]  /*0110*/  @!P1 LDG.E.CONSTANT R13, desc[UR6][R6.64+0x400] ;  /* 0x00040006060d9981 */ /* 0x0002e2000c1e9900 */
[----:B------:R-:W-:Y:S01]  /*0120*/  P2R R15, PR, RZ, 0x2 ;  /* 0x00000002ff0f7803 */ /* 0x000fe20000000000 */
[----:B0-----:R-:W-:-:S06]  /*0130*/  ULEA UR4, UR5, UR4, 0x18 ;  /* 0x0000000405047291 */ /* 0x001fcc000f8ec0ff */
[----:B------:R-:W-:-:S04]  /*0140*/  LEA R2, R3, UR4, 0x2 ;  /* 0x0000000403027c11 */ /* 0x000fc8000f8e10ff */
[C---:B------:R-:W-:Y:S02]  /*0150*/  LEA R5, R3.reuse, R2, 0x2 ;  /* 0x0000000203057211 */ /* 0x040fe400078e10ff */
[C---:B------:R-:W-:Y:S02]  /*0160*/  ISETP.GT.U32.AND P1, PT, R3.reuse, 0x7f, PT ;  /* 0x0000007f0300780c */ /* 0x040fe40003f24070 */
[----:B------:R-:W-:Y:S02]  /*0170*/  LEA R9, R3, 0x1, 0x1 ;  /* 0x0000000103097811 */ /* 0x000fe400078e08ff */
[----:B-1----:R-:W-:Y:S02]  /*0180*/  P2R R6, PR, RZ, 0x4 ;  /* 0x00000004ff067803 */ /* 0x002fe40000000000 */
[----:B------:R-:W-:Y:S01]  /*0190*/  LEA R6, R9, UR4, 0x3 ;  /* 0x0000000409067c11 */ /* 0x000fe2000f8e18ff */
[----:B--2---:R-:W-:Y:S04]  /*01a0*/  STS [R2], R11 ;  /* 0x0000000b02007388 */ /* 0x004fe80000000800 */
[----:B---3--:R-:W-:Y:S01]  /*01b0*/  STS [R2+0x400], R13 ;  /* 0x0004000d02007388 */ /* 0x008fe20000000800 */
[----:B------:R-:W-:Y:S06]  /*01c0*/  BAR.SYNC.DEFER_BLOCKING 0x0 ;  /* 0x0000000000007b1d */ /* 0x000fec0000010000 */
[----:B------:R-:W-:Y:S04]  /*01d0*/  @!P2 LDS R8, [R5] ;  /* 0x000000000508a984 */ /* 0x000fe80000000800 */
[----:B------:R-:W0:Y:S02]  /*01e0*/  @!P2 LDS R7, [R5+0x4] ;  /* 0x000004000507a984 */ /* 0x000e240000000800 */
[----:B0-----:R-:W-:-:S05]  /*01f0*/  @!P2 FADD R8, R8, R7 ;  /* 0x000000070808a221 */ /* 0x001fca0000000000 */
[----:B------:R-:W-:Y:S01]  /*0200*/  @!P2 STS [R5+0x4], R8 ;  /* 0x000004080500a388 */ /* 0x000fe20000000800 */
[----:B------:R-:W-:Y:S01]  /*0210*/  BAR.SYNC.DEFER_BLOCKING 0x0 ;  /* 0x0000000000007b1d */ /* 0x000fe20000010000 */
[----:B------:R-:W-:-:S06]  /*0220*/  P2R R7, PR, RZ, 0x2 ;  /* 0x00000002ff077803 */ /* 0x000fcc0000000000 */
        /* <DEDUP_REMOVED lines=46> */
[----:B------:R-:W-:Y:S03]  /*0510*/  BSSY.RECONVERGENT B0, `(.L_x_6) ;  /* 0x0000010000007945 */ /* 0x000fe60003800200 */
[----:B------:R-:W-:Y:S01]  /*0520*/  P2R R12, PR, RZ, 0x40 ;  /* 0x00000040ff0c7803 */ /* 0x000fe20000000000 */
[----:B0-----:R-:W-:-:S05]  /*0530*/  @!P5 FADD R16, R16, R17 ;  /* 0x000000111010d221 */ /* 0x001fca0000000000 */
[----:B------:R0:W-:Y:S01]  /*0540*/  @!P5 STS [R9+0x1fc], R16 ;  /* 0x0001fc100900d388 */ /* 0x0001e20000000800 */
[----:B------:R-:W-:Y:S06]  /*0550*/  BAR.SYNC.DEFER_BLOCKING 0x0 ;  /* 0x0000000000007b1d */ /* 0x000fec0000010000 */
[----:B------:R-:W-:Y:S05]  /*0560*/  @P6 BRA `(.L_x_7) ;  /* 0x0000000000286947 */ /* 0x000fea0003800000 */
[----:B------:R-:W1:Y:S02]  /*0570*/  LDC.64 R12, c[0x0][0x390] ;  /* 0x0000e400ff0c7b82 */ /* 0x000e640000000a00 */
[----:B-1----:R-:W-:-:S04]  /*0580*/  ISETP.NE.U32.AND P6, PT, R12, RZ, PT ;  /* 0x000000ff0c00720c */ /* 0x002fc80003fc5070 */
[----:B------:R-:W-:-:S13]  /*0590*/  ISETP.NE.AND.EX P6, PT, R13, RZ, PT, P6 ;  /* 0x000000ff0d00720c */ /* 0x000fda0003fc5360 */
[----:B0-----:R-:W-:Y:S01]  /*05a0*/  @P6 LDS R16, [UR4+0x3fc] ;  /* 0x0003fc04ff106984 */ /* 0x001fe20008000800 */
[----:B------:R-:W0:Y:S03]  /*05b0*/  @P6 LDC.64 R12, c[0x0][0x390] ;  /* 0x0000e400ff0c6b82 */ /* 0x000e260000000a00 */
[----:B------:R-:W1:Y:S04]  /*05c0*/  @P6 LDS R17, [UR4+0x7fc] ;  /* 0x0007fc04ff116984 */ /* 0x000e680008000800 */
[----:B------:R-:W-:Y:S01]  /*05d0*/  STS [UR4+0x7fc], RZ ;  /* 0x0007fcffff007988 */ /* 0x000fe20008000804 */
[----:B0-----:R-:W-:-:S04]  /*05e0*/  @P6 IMAD.WIDE.U32 R12, R4, 0x4, R12 ;  /* 0x00000004040c6825 */ /* 0x001fc800078e000c */
[----:B-1----:R-:W-:-:S05]  /*05f0*/  @P6 FADD R17, R16, R17 ;  /* 0x0000001110116221 */ /* 0x002fca0000000000 */
[----:B------:R1:W-:Y:S02]  /*0600*/  @P6 STG.E desc[UR6][R12.64], R17 ;  /* 0x000000110c006986 */ /* 0x0003e4000c101906 */
.L_x_7:
[----:B------:R-:W-:Y:S05]  /*0610*/  BSYNC.RECONVERGENT B0 ;  /* 0x0000000000007941 */ /* 0x000fea0003800200 */
.L_x_6:
[----:B------:R-:W-:Y:S01]  /*0620*/  BAR.SYNC.DEFER_BLOCKING 0x0 ;  /* 0x0000000000007b1d */ /* 0x000fe20000010000 */
[----:B------:R-:W-:-:S13]  /*0630*/  ISETP.NE.AND P6, PT, R3, RZ, PT ;  /* 0x000000ff0300720c */ /* 0x000fda0003fc5270 */
[----:B------:R-:W-:Y:S04]  /*0640*/  @!P6 LDS R4, [UR4+0x3fc] ;  /* 0x0003fc04ff04e984 */ /* 0x000fe80008000800 */
[----:B-1----:R-:W1:Y:S02]  /*0650*/  @!P6 LDS R13, [UR4+0x7fc] ;  /* 0x0007fc04ff0de984 */ /* 0x002e640008000800 */
[----:B-1----:R-:W-:Y:S02]  /*0660*/  @!P6 FADD R4, R4, R13 ;  /* 0x0000000d0404e221 */ /* 0x002fe40000000000 */
[----:B------:R-:W-:Y:S04]  /*0670*/  @!P6 STS [UR4+0x3fc], R13 ;  /* 0x0003fc0dff00e988 */ /* 0x000fe80008000804 */
[----:B------:R-:W-:Y:S01]  /*0680*/  @!P6 STS [UR4+0x7fc], R4 ;  /* 0x0007fc04ff00e988 */ /* 0x000fe20008000804 */
[----:B------:R-:W-:Y:S01]  /*0690*/  BAR.SYNC.DEFER_BLOCKING 0x0 ;  /* 0x0000000000007b1d */ /* 0x000fe20000010000 */
[----:B------:R-:W-:-:S05]  /*06a0*/  ISETP.NE.AND P6, PT, R15, RZ, PT ;  /* 0x000000ff0f00720c */ /* 0x000fca0003fc5270 */
[----:B------:R-:W-:Y:S04]  /*06b0*/  @!P5 LDS R12, [R9+-0x4] ;  /* 0xfffffc00090cd984 */ /* 0x000fe80000000800 */
[----:B------:R-:W1:Y:S02]  /*06c0*/  @!P5 LDS R15, [R9+0x1fc] ;  /* 0x0001fc00090fd984 */ /* 0x000e640000000800 */
[----:B-1----:R-:W-:Y:S02]  /*06d0*/  @!P5 FADD R12, R12, R15 ;  /* 0x0000000f0c0cd221 */ /* 0x002fe40000000000 */
[----:B------:R-:W-:Y:S04]  /*06e0*/  @!P5 STS [R9+-0x4], R15 ;  /* 0xfffffc0f0900d388 */ /* 0x000fe80000000800 */
[----:B------:R-:W-:Y:S01]  /*06f0*/  @!P5 STS [R9+0x1fc], R12 ;  /* 0x0001fc0c0900d388 */ /* 0x000fe20000000800 */
[----:B------:R-:W-:Y:S01]  /*0700*/  BAR.SYNC.DEFER_BLOCKING 0x0 ;  /* 0x0000000000007b1d */ /* 0x000fe20000010000 */
[----:B------:R-:W-:-:S05]  /*0710*/  ISETP.GT.U32.AND P5, PT, R3, 0x3f, PT ;  /* 0x0000003f0300780c */ /* 0x000fca0003fa4070 */
[----:B0-----:R-:W-:Y:S04]  /*0720*/  @!P4 LDS R16, [R14+-0x4] ;  /* 0xfffffc000e10c984 */ /* 0x001fe80000000800 */
        /* <DEDUP_REMOVED lines=48> */
[----:B0-----:R-:W0:Y:S04]  /*0a30*/  LDS R3, [R2+0x400] ;  /* 0x0004000002037984 */ /* 0x001e280000000800 */
[----:B0-----:R-:W-:Y:S01]  /*0a40*/  STG.E desc[UR6][R8.64+0x400], R3 ;  /* 0x0004000308007986 */ /* 0x001fe2000c101906 */
[----:B------:R-:W-:Y:S05]  /*0a50*/  EXIT ;  /* 0x000000000000794d */ /* 0x000fea0003800000 */
.L_x_8:
        /* <DEDUP_REMOVED lines=10> */
.L_x_15:


//--------------------- .text._Z17add_block_offsetsPfPKfii --------------------------
	.section	.text._Z17add_block_offsetsPfPKfii,"ax",@progbits
	.align	128
        .global         _Z17add_block_offsetsPfPKfii
        .type           _Z17add_block_offsetsPfPKfii,@function
        .size           _Z17add_block_offsetsPfPKfii,(.L_x_16 - _Z17add_block_offsetsPfPKfii)
        .other          _Z17add_block_offsetsPfPKfii,@"STO_CUDA_ENTRY STV_DEFAULT"
_Z17add_block_offsetsPfPKfii:
.text._Z17add_block_offsetsPfPKfii:
[----:B------:R-:W-:Y:S01]  /*0000*/  LDC R1, c[0x0][0x37c] ;  /* 0x0000df00ff017b82 */ /* 0x000fe20000000800 */
[----:B------:R-:W0:Y:S07]  /*0010*/  S2R R0, SR_TID.X ;  /* 0x0000000000007919 */ /* 0x000e2e0000002100 */
[----:B------:R-:W0:Y:S01]  /*0020*/  S2UR UR4, SR_CTAID.X ;  /* 0x00000000000479c3 */ /* 0x000e220000002500 */
[----:B------:R-:W1:Y:S07]  /*0030*/  LDCU UR5, c[0x0][0x390] ;  /* 0x00007200ff0577ac */ /* 0x000e6e0008000800 */
[----:B------:R-:W0:Y:S02]  /*0040*/  LDC R7, c[0x0][0x360] ;  /* 0x0000d800ff077b82 */ /* 0x000e240000000800 */
[----:B0-----:R-:W-:-:S05]  /*0050*/  IMAD R7, R7, UR4, R0 ;  /* 0x0000000407077c24 */ /* 0x001fca000f8e0200 */
[----:B-1----:R-:W-:-:S13]  /*0060*/  ISETP.GE.AND P0, PT, R7, UR5, PT ;  /* 0x0000000507007c0c */ /* 0x002fda000bf06270 */
[----:B------:R-:W-:Y:S05]  /*0070*/  @P0 EXIT ;  /* 0x000000000000094d */ /* 0x000fea0003800000 */
[----:B------:R-:W0:Y:S01]  /*0080*/  LDC R8, c[0x0][0x394] ;  /* 0x0000e500ff087b82 */ /* 0x000e220000000800 */
[----:B------:R-:W1:Y:S01]  /*0090*/  LDCU.64 UR4, c[0x0][0x358] ;  /* 0x00006b00ff0477ac */ /* 0x000e620008000a00 */
[----:B0-----:R-:W-:-:S04]  /*00a0*/  IABS R5, R8 ;  /* 0x0000000800057213 */ /* 0x001fc80000000000 */
[----:B------:R-:W0:Y:S08]  /*00b0*/  I2F.RP R0, R5 ;  /* 0x0000000500007306 */ /* 0x000e300000209400 */
[----:B0-----:R-:W0:Y:S02]  /*00c0*/  MUFU.RCP R0, R0 ;  /* 0x0000000000007308 */ /* 0x001e240000001000 */
[----:B0-----:R-:W-:-:S06]  /*00d0*/  VIADD R2, R0, 0xffffffe ;  /* 0x0ffffffe00027836 */ /* 0x001fcc0000000000 */
[----:B------:R0:W2:Y:S02]  /*00e0*/  F2I.FTZ.U32.TRUNC.NTZ R3, R2 ;  /* 0x0000000200037305 */ /* 0x0000a4000021f000 */
[----:B0-----:R-:W-:Y:S02]  /*00f0*/  HFMA2 R2, -RZ, RZ, 0, 0 ;  /* 0x00000000ff027431 */ /* 0x001fe400000001ff */
[----:B--2---:R-:W-:-:S04]  /*0100*/  IMAD.MOV R4, RZ, RZ, -R3 ;  /* 0x000000ffff047224 */ /* 0x004fc800078e0a03 */
[----:B------:R-:W-:Y:S01]  /*0110*/  IMAD R9, R4, R5, RZ ;  /* 0x0000000504097224 */ /* 0x000fe200078e02ff */
[----:B------:R-:W-:-:S03]  /*0120*/  IABS R4, R7 ;  /* 0x0000000700047213 */ /* 0x000fc60000000000 */
[----:B------:R-:W-:-:S06]  /*0130*/  IMAD.HI.U32 R3, R3, R9, R2 ;  /* 0x0000000903037227 */ /* 0x000fcc00078e0002 */
[----:B------:R-:W-:Y:S02]  /*0140*/  IMAD.HI.U32 R6, R3, R4, RZ ;  /* 0x0000000403067227 */ /* 0x000fe400078e00ff */
[----:B------:R-:W0:Y:S02]  /*0150*/  LDC.64 R2, c[0x0][0x388] ;  /* 0x0000e200ff027b82 */ /* 0x000e240000000a00 */
[----:B------:R-:W-:-:S04]  /*0160*/  IMAD.MOV R0, RZ, RZ, -R6 ;  /* 0x000000ffff007224 */ /* 0x000fc800078e0a06 */
[----:B------:R-:W-:-:S05]  /*0170*/  IMAD R0, R5, R0, R4 ;  /* 0x0000000005007224 */ /* 0x000fca00078e0204 */
[----:B------:R-:W-:-:S13]  /*0180*/  ISETP.GT.U32.AND P2, PT, R5, R0, PT ;  /* 0x000000000500720c */ /* 0x000fda0003f44070 */
[-C--:B------:R-:W-:Y:S01]  /*0190*/  @!P2 IADD3 R0, PT, PT, R0, -R5.reuse, RZ ;  /* 0x800000050000a210 */ /* 0x080fe20007ffe0ff */
[----:B------:R-:W-:Y:S01]  /*01a0*/  @!P2 VIADD R6, R6, 0x1 ;  /* 0x000000010606a836 */ /* 0x000fe20000000000 */
[----:B------:R-:W-:Y:S02]  /*01b0*/  ISETP.NE.AND P2, PT, R8, RZ, PT ;  /* 0x000000ff0800720c */ /* 0x000fe40003f45270 */
[----:B------:R-:W-:Y:S02]  /*01c0*/  ISETP.GE.U32.AND P0, PT, R0, R5, PT ;  /* 0x000000050000720c */ /* 0x000fe40003f06070 */
[----:B------:R-:W-:Y:S01]  /*01d0*/  LOP3.LUT R0, R7, R8, RZ, 0x3c, !PT ;  /* 0x0000000807007212 */ /* 0x000fe200078e3cff */
[----:B------:R-:W2:Y:S03]  /*01e0*/  LDC.64 R4, c[0x0][0x380] ;  /* 0x0000e000ff047b82 */ /* 0x000ea60000000a00 */
[----:B------:R-:W-:-:S07]  /*01f0*/  ISETP.GE.AND P1, PT, R0, RZ, PT ;  /* 0x000000ff0000720c */ /* 0x000fce0003f26270 */
[----:B------:R-:W-:-:S06]  /*0200*/  @P0 IADD3 R6, PT, PT, R6, 0x1, RZ ;  /* 0x0000000106060810 */ /* 0x000fcc0007ffe0ff */
[----:B------:R-:W-:Y:S02]  /*0210*/  @!P1 IADD3 R6, PT, PT, -R6, RZ, RZ ;  /* 0x000000ff06069210 */ /* 0x000fe40007ffe1ff */
[----:B------:R-:W-:-:S05]  /*0220*/  @!P2 LOP3.LUT R6, RZ, R8, RZ, 0x33, !PT ;  /* 0x00000008ff06a212 */ /* 0x000fca00078e33ff */
[----:B0-----:R-:W-:-:S04]  /*0230*/  IMAD.WIDE R2, R6, 0x4, R2 ;  /* 0x0000000406027825 */ /* 0x001fc800078e0202 */
[----:B--2---:R-:W-:Y:S02]  /*0240*/  IMAD.WIDE R4, R7, 0x4, R4 ;  /* 0x0000000407047825 */ /* 0x004fe400078e0204 */
[----:B-1----:R-:W2:Y:S04]  /*0250*/  LDG.E R2, desc[UR4][R2.64] ;  /* 0x0000000402027981 */ /* 0x002ea8000c1e1900 */
[----:B------:R-:W2:Y:S02]  /*0260*/  LDG.E R7, desc[UR4][R4.64] ;  /* 0x0000000404077981 */ /* 0x000ea4000c1e1900 */
[----:B--2---:R-:W-:-:S05]  /*0270*/  FADD R7, R2, R7 ;  /* 0x0000000702077221 */ /* 0x004fca0000000000 */
[----:B------:R-:W-:Y:S01]  /*0280*/  STG.E desc[UR4][R4.64], R7 ;  /* 0x0000000704007986 */ /* 0x000fe2000c101904 */
[----:B------:R-:W-:Y:S05]  /*0290*/  EXIT ;  /* 0x000000000000794d */ /* 0x000fea0003800000 */
.L_x_9:
        /* <DEDUP_REMOVED lines=14> */
.L_x_16:


//--------------------- .text._Z17reduce_sum_kernelILi1024EEvPKfPfi --------------------------
	.section	.text._Z17reduce_sum_kernelILi1024EEvPKfPfi,"ax",@progbits
	.align	128
        .global         _Z17reduce_sum_kernelILi1024EEvPKfPfi
        .type           _Z17reduce_sum_kernelILi1024EEvPKfPfi,@function
        .size           _Z17reduce_sum_kernelILi1024EEvPKfPfi,(.L_x_17 - _Z17reduce_sum_kernelILi1024EEvPKfPfi)
        .other          _Z17reduce_sum_kernelILi1024EEvPKfPfi,@"STO_CUDA_ENTRY STV_DEFAULT"
_Z17reduce_sum_kernelILi1024EEvPKfPfi:
.text._Z17reduce_sum_kernelILi1024EEvPKfPfi:
[----:B------:R-:W-:Y:S01]  /*0000*/  LDC R1, c[0x0][0x37c] ;  /* 0x0000df00ff017b82 */ /* 0x000fe20000000800 */
[----:B------:R-:W0:Y:S01]  /*0010*/  S2R R0, SR_CTAID.X ;  /* 0x0000000000007919 */ /* 0x000e220000002500 */
[----:B------:R-:W1:Y:S06]  /*0020*/  LDCU UR4, c[0x0][0x390] ;  /* 0x00007200ff0477ac */ /* 0x000e6c0008000800 */
[----:B------:R-:W2:Y:S01]  /*0030*/  LDC.64 R4, c[0x0][0x380] ;  /* 0x0000e000ff047b82 */ /* 0x000ea20000000a00 */
[----:B------:R-:W3:Y:S01]  /*0040*/  S2R R2, SR_TID.X ;  /* 0x0000000000027919 */ /* 0x000ee20000002100 */
[----:B------:R-:W4:Y:S01]  /*0050*/  LDCU.64 UR6, c[0x0][0x358] ;  /* 0x00006b00ff0677ac */ /* 0x000f220008000a00 */
[----:B0-----:R-:W-:-:S04]  /*0060*/  SHF.L.U32 R3, R0, 0xb, RZ ;  /* 0x0000000b00037819 */ /* 0x001fc800000006ff */
[----:B---3--:R-:W-:-:S04]  /*0070*/  LOP3.LUT R3, R3, R2, RZ, 0xfc, !PT ;  /* 0x0000000203037212 */ /* 0x008fc800078efcff */
[C---:B-1----:R-:W-:Y:S01]  /*0080*/  ISETP.GE.U32.AND P1, PT, R3.reuse, UR4, PT ;  /* 0x0000000403007c0c */ /* 0x042fe2000bf26070 */
[C---:B--2---:R-:W-:Y:S01]  /*0090*/  IMAD.WIDE.U32 R4, R3.reuse, 0x4, R4 ;  /* 0x0000000403047825 */ /* 0x044fe200078e0004 */
[----:B------:R-:W-:-:S04]  /*00a0*/  IADD3 R6, PT, PT, R3, 0x400, RZ ;  /* 0x0000040003067810 */ /* 0x000fc80007ffe0ff */
[----:B------:R-:W-:-:S07]  /*00b0*/  ISETP.GE.U32.AND P2, PT, R6, UR4, PT ;  /* 0x0000000406007c0c */ /* 0x000fce000bf46070 */
[----:B----4-:R-:W2:Y:S06]  /*00c0*/  @!P1 LDG.E.CONSTANT R3, desc[UR6][R4.64] ;  /* 0x0000000604039981 */ /* 0x010eac000c1e9900 */
[----:B------:R-:W3:Y:S01]  /*00d0*/  @!P2 LDG.E.CONSTANT R7, desc[UR6][R4.64+0x1000] ;  /* 0x001000060407a981 */ /* 0x000ee2000c1e9900 */
[----:B------:R-:W0:Y:S01]  /*00e0*/  S2UR UR5, SR_CgaCtaId ;  /* 0x00000000000579c3 */ /* 0x000e220000008800 */
[----:B------:R-:W-:Y:S01]  /*00f0*/  HFMA2 R6, -RZ, RZ, 0, 0 ;  /* 0x00000000ff067431 */ /* 0x000fe200000001ff */
[----:B------:R-:W-:Y:S01]  /*0100*/  UMOV UR4, 0x400 ;  /* 0x0000040000047882 */ /* 0x000fe20000000000 */
[----:B------:R-:W-:Y:S01]  /*0110*/  ISETP.GT.U32.AND P0, PT, R2, 0x1ff, PT ;  /* 0x000001ff0200780c */ /* 0x000fe20003f04070 */
[----:B0-----:R-:W-:Y:S01]  /*0120*/  ULEA UR4, UR5, UR4, 0x18 ;  /* 0x0000000405047291 */ /* 0x001fe2000f8ec0ff */
[----:B--2---:R-:W-:-:S05]  /*0130*/  @!P1 FADD R6, RZ, R3 ;  /* 0x00000003ff069221 */ /* 0x004fca0000000000 */
[C---:B------:R-:W-:Y:S02]  /*0140*/  LEA R3, R2.reuse, UR4, 0x2 ;  /* 0x0000000402037c11 */ /* 0x040fe4000f8e10ff */
[----:B------:R-:W-:Y:S01]  /*0150*/  ISETP.GT.U32.AND P1, PT, R2, 0xff, PT ;  /* 0x000000ff0200780c */ /* 0x000fe20003f24070 */
[----:B---3--:R-:W-:-:S05]  /*0160*/  @!P2 FADD R6, R6, R7 ;  /* 0x000000070606a221 */ /* 0x008fca0000000000 */
[----:B------:R-:W-:Y:S01]  /*0170*/  STS [R3], R6 ;  /* 0x0000000603007388 */ /* 0x000fe20000000800 */
[----:B------:R-:W-:Y:S06]  /*0180*/  BAR.SYNC.DEFER_BLOCKING 0x0 ;  /* 0x0000000000007b1d */ /* 0x000fec0000010000 */
[----:B------:R-:W-:Y:S04]  /*0190*/  @!P0 LDS R4, [R3+0x800] ;  /* 0x0008000003048984 */ /* 0x000fe80000000800 */
[----:B------:R-:W0:Y:S02]  /*01a0*/  @!P0 LDS R5, [R3] ;  /* 0x0000000003058984 */ /* 0x000e240000000800 */
[----:B0-----:R-:W-:-:S05]  /*01b0*/  @!P0 FADD R4, R4, R5 ;  /* 0x0000000504048221 */ /* 0x001fca0000000000 */
[----:B------:R-:W-:Y:S01]  /*01c0*/  @!P0 STS [R3], R4 ;  /* 0x0000000403008388 */ /* 0x000fe20000000800 */
[----:B------:R-:W-:Y:S01]  /*01d0*/  BAR.SYNC.DEFER_BLOCKING 0x0 ;  /* 0x0000000000007b1d */ /* 0x000fe20000010000 */
[----:B------:R-:W-:-:S05]  /*01e0*/  ISETP.GT.U32.AND P0, PT, R2, 0x7f, PT ;  /* 0x0000007f0200780c */ /* 0x000fca0003f04070 */
        /* <DEDUP_REMOVED lines=41> */
[----:B------:R-:W-:-:S05]  /*0480*/  ISETP.NE.AND P1, PT, R2, RZ, PT ;  /* 0x000000ff0200720c */ /* 0x000fca0003f25270 */
[----:B------:R-:W-:Y:S04]  /*0490*/  @!P0 LDS R5, [R3+0x8] ;  /* 0x0000080003058984 */ /* 0x000fe80000000800 */
[----:B------:R-:W0:Y:S02]  /*04a0*/  @!P0 LDS R6, [R3] ;  /* 0x0000000003068984 */ /* 0x000e240000000800 */
[----:B0-----:R-:W-:-:S05]  /*04b0*/  @!P0 FADD R6, R5, R6 ;  /* 0x0000000605068221 */ /* 0x001fca0000000000 */
[----:B------:R-:W-:Y:S01]  /*04c0*/  @!P0 STS [R3], R6 ;  /* 0x0000000603008388 */ /* 0x000fe20000000800 */
[----:B------:R-:W-:Y:S06]  /*04d0*/  BAR.SYNC.DEFER_BLOCKING 0x0 ;  /* 0x0000000000007b1d */ /* 0x000fec0000010000 */
[----:B------:R-:W-:Y:S04]  /*04e0*/  @!P1 LDS R2, [UR4+0x4] ;  /* 0x00000404ff029984 */ /* 0x000fe80008000800 */
[----:B------:R-:W0:Y:S02]  /*04f0*/  @!P1 LDS R5, [R3] ;  /* 0x0000000003059984 */ /* 0x000e240000000800 */
[----:B0-----:R-:W-:-:S05]  /*0500*/  @!P1 FADD R2, R2, R5 ;  /* 0x0000000502029221 */ /* 0x001fca0000000000 */
[----:B------:R0:W-:Y:S01]  /*0510*/  @!P1 STS [R3], R2 ;  /* 0x0000000203009388 */ /* 0x0001e20000000800 */
[----:B------:R-:W-:Y:S06]  /*0520*/  BAR.SYNC.DEFER_BLOCKING 0x0 ;  /* 0x0000000000007b1d */ /* 0x000fec0000010000 */
[----:B------:R-:W-:Y:S05]  /*0530*/  @P1 EXIT ;  /* 0x000000000000194d */ /* 0x000fea0003800000 */
[----:B------:R-:W1:Y:S01]  /*0540*/  LDS R5, [UR4] ;  /* 0x00000004ff057984 */ /* 0x000e620008000800 */
[----:B0-----:R-:W0:Y:S02]  /*0550*/  LDC.64 R2, c[0x0][0x388] ;  /* 0x0000e200ff027b82 */ /* 0x001e240000000a00 */
[----:B0-----:R-:W-:-:S05]  /*0560*/  IMAD.WIDE.U32 R2, R0, 0x4, R2 ;  /* 0x0000000400027825 */ /* 0x001fca00078e0002 */
[----:B-1----:R-:W-:Y:S01]  /*0570*/  STG.E desc[UR6][R2.64], R5 ;  /* 0x0000000502007986 */ /* 0x002fe2000c101906 */
[----:B------:R-:W-:Y:S05]  /*0580*/  EXIT ;  /* 0x000000000000794d */ /* 0x000fea0003800000 */
.L_x_10:
        /* <DEDUP_REMOVED lines=15> */
.L_x_17:


//--------------------- .text._Z17reduce_sum_kernelILi512EEvPKfPfi --------------------------
	.section	.text._Z17reduce_sum_kernelILi512EEvPKfPfi,"ax",@progbits
	.align	128
        .global         _Z17reduce_sum_kernelILi512EEvPKfPfi
        .type           _Z17reduce_sum_kernelILi512EEvPKfPfi,@function
        .size           _Z17reduce_sum_kernelILi512EEvPKfPfi,(.L_x_18 - _Z17reduce_sum_kernelILi512EEvPKfPfi)
        .other          _Z17reduce_sum_kernelILi512EEvPKfPfi,@"STO_CUDA_ENTRY STV_DEFAULT"
_Z17reduce_sum_kernelILi512EEvPKfPfi:
.text._Z17reduce_sum_kernelILi512EEvPKfPfi:
[----:B------:R-:W-:Y:S01]  /*0000*/  LDC R1, c[0x0][0x37c] ;  /* 0x0000df00ff017b82 */ /* 0x000fe20000000800 */
[----:B------:R-:W0:Y:S01]  /*0010*/  S2R R0, SR_CTAID.X ;  /* 0x0000000000007919 */ /* 0x000e220000002500 */
[----:B------:R-:W1:Y:S01]  /*0020*/  LDCU UR4, c[0x0][0x390] ;  /* 0x00007200ff0477ac */ /* 0x000e620008000800 */
[----:B------:R-:W2:Y:S01]  /*0030*/  S2R R2, SR_TID.X ;  /* 0x0000000000027919 */ /* 0x000ea20000002100 */
[----:B------:R-:W3:Y:S01]  /*0040*/  LDCU.64 UR6, c[0x0][0x358] ;  /* 0x00006b00ff0677ac */ /* 0x000ee20008000a00 */
[----:B0-----:R-:W-:-:S04]  /*0050*/  SHF.L.U32 R3, R0, 0xa, RZ ;  /* 0x0000000a00037819 */ /* 0x001fc800000006ff */
[----:B--2---:R-:W-:-:S04]  /*0060*/  LOP3.LUT R3, R3, R2, RZ, 0xfc, !PT ;  /* 0x0000000203037212 */ /* 0x004fc800078efcff */
[C---:B-1----:R-:W-:Y:S02]  /*0070*/  ISETP.GE.U32.AND P1, PT, R3.reuse, UR4, PT ;  /* 0x0000000403007c0c */ /* 0x042fe4000bf26070 */
[----:B------:R-:W-:-:S04]  /*0080*/  IADD3 R9, PT, PT, R3, 0x200, RZ ;  /* 0x0000020003097810 */ /* 0x000fc80007ffe0ff */
[----:B------:R-:W-:-:S07]  /*0090*/  ISETP.GE.U32.AND P2, PT, R9, UR4, PT ;  /* 0x0000000409007c0c */ /* 0x000fce000bf46070 */
[----:B------:R-:W0:Y:S08]  /*00a0*/  @!P1 LDC.64 R4, c[0x0][0x380] ;  /* 0x0000e000ff049b82 */ /* 0x000e300000000a00 */
[----:B------:R-:W1:Y:S01]  /*00b0*/  @!P2 LDC.64 R6, c[0x0][0x380] ;  /* 0x0000e000ff06ab82 */ /* 0x000e620000000a00 */
[----:B0-----:R-:W-:-:S06]  /*00c0*/  @!P1 IMAD.WIDE.U32 R4, R3, 0x4, R4 ;  /* 0x0000000403049825 */ /* 0x001fcc00078e0004 */
[----:B---3--:R-:W2:Y:S01]  /*00d0*/  @!P1 LDG.E.CONSTANT R4, desc[UR6][R4.64] ;  /* 0x0000000604049981 */ /* 0x008ea2000c1e9900 */
[----:B-1----:R-:W-:-:S06]  /*00e0*/  @!P2 IMAD.WIDE.U32 R6, R9, 0x4, R6 ;  /* 0x000000040906a825 */ /* 0x002fcc00078e0006 */
[----:B------:R-:W3:Y:S01]  /*00f0*/  @!P2 LDG.E.CONSTANT R7, desc[UR6][R6.64] ;  /* 0x000000060607a981 */ /* 0x000ee2000c1e9900 */
[----:B------:R-:W0:Y:S01]  /*0100*/  S2UR UR5, SR_CgaCtaId ;  /* 0x00000000000579c3 */ /* 0x000e220000008800 */
[----:B------:R-:W-:Y:S01]  /*0110*/  HFMA2 R8, -RZ, RZ, 0, 0 ;  /* 0x00000000ff087431 */ /* 0x000fe200000001ff */
[----:B------:R-:W-:Y:S02]  /*0120*/  UMOV UR4, 0x400 ;  /* 0x0000040000047882 */ /* 0x000fe40000000000 */
[----:B0-----:R-:W-:-:S06]  /*0130*/  ULEA UR4, UR5, UR4, 0x18 ;  /* 0x0000000405047291 */ /* 0x001fcc000f8ec0ff */
[C---:B------:R-:W-:Y:S02]  /*0140*/  LEA R3, R2.reuse, UR4, 0x2 ;  /* 0x0000000402037c11 */ /* 0x040fe4000f8e10ff */
[----:B------:R-:W-:Y:S01]  /*0150*/  ISETP.GT.U32.AND P0, PT, R2, 0xff, PT ;  /* 0x000000ff0200780c */ /* 0x000fe20003f04070 */
[----:B--2---:R-:W-:-:S04]  /*0160*/  @!P1 FADD R8, RZ, R4 ;  /* 0x00000004ff089221 */ /* 0x004fc80000000000 */
[----:B---3--:R-:W-:-:S05]  /*0170*/  @!P2 FADD R8, R8, R7 ;  /* 0x000000070808a221 */ /* 0x008fca0000000000 */
[----:B------:R-:W-:Y:S01]  /*0180*/  STS [R3], R8 ;  /* 0x0000000803007388 */ /* 0x000fe20000000800 */
[----:B------:R-:W-:Y:S06]  /*0190*/  BAR.SYNC.DEFER_BLOCKING 0x0 ;  /* 0x0000000000007b1d */ /* 0x000fec0000010000 */
[----:B------:R-:W-:Y:S04]  /*01a0*/  @!P0 LDS R4, [R3+0x400] ;  /* 0x0004000003048984 */ /* 0x000fe80000000800 */
[----:B------:R-:W0:Y:S01]  /*01b0*/  @!P0 LDS R5, [R3] ;  /* 0x0000000003058984 */ /* 0x000e220000000800 */
[----:B------:R-:W-:Y:S01]  /*01c0*/  ISETP.GT.U32.AND P1, PT, R2, 0x7f, PT ;  /* 0x0000007f0200780c */ /* 0x000fe20003f24070 */
[----:B0-----:R-:W-:-:S05]  /*01d0*/  @!P0 FADD R4, R4, R5 ;  /* 0x0000000504048221 */ /* 0x001fca0000000000 */
[----:B------:R-:W-:Y:S01]  /*01e0*/  @!P0 STS [R3], R4 ;  /* 0x0000000403008388 */ /* 0x000fe20000000800 */
        /* <DEDUP_REMOVED lines=39> */
[----:B------:R-:W-:Y:S01]  /*0460*/  ISETP.NE.AND P0, PT, R2, RZ, PT ;  /* 0x000000ff0200720c */ /* 0x000fe20003f05270 */
        /* <DEDUP_REMOVED lines=14> */
.L_x_11:
        /* <DEDUP_REMOVED lines=11> */
.L_x_18:


//--------------------- .text._Z17reduce_sum_kernelILi256EEvPKfPfi --------------------------
	.section	.text._Z17reduce_sum_kernelILi256EEvPKfPfi,"ax",@progbits
	.align	128
        .global         _Z17reduce_sum_kernelILi256EEvPKfPfi
        .type           _Z17reduce_sum_kernelILi256EEvPKfPfi,@function
        .size           _Z17reduce_sum_kernelILi256EEvPKfPfi,(.L_x_19 - _Z17reduce_sum_kernelILi256EEvPKfPfi)
        .other          _Z17reduce_sum_kernelILi256EEvPKfPfi,@"STO_CUDA_ENTRY STV_DEFAULT"
_Z17reduce_sum_kernelILi256EEvPKfPfi:
.text._Z17reduce_sum_kernelILi256EEvPKfPfi:
[----:B------:R-:W-:Y:S01]  /*0000*/  LDC R1, c[0x0][0x37c] ;  /* 0x0000df00ff017b82 */ /* 0x000fe20000000800 */
[----:B------:R-:W0:Y:S01]  /*0010*/  S2R R3, SR_TID.X ;  /* 0x0000000000037919 */ /* 0x000e220000002100 */
[----:B------:R-:W1:Y:S01]  /*0020*/  LDCU UR4, c[0x0][0x390] ;  /* 0x00007200ff0477ac */ /* 0x000e620008000800 */
[----:B------:R-:W0:Y:S01]  /*0030*/  S2R R0, SR_CTAID.X ;  /* 0x0000000000007919 */ /* 0x000e220000002500 */
[----:B------:R-:W2:Y:S01]  /*0040*/  LDCU.64 UR6, c[0x0][0x358] ;  /* 0x00006b00ff0677ac */ /* 0x000ea20008000a00 */
[----:B0-----:R-:W-:-:S04]  /*0050*/  LEA R9, R0, R3, 0x9 ;  /* 0x0000000300097211 */ /* 0x001fc800078e48ff */
[C---:B-1----:R-:W-:Y:S02]  /*0060*/  ISETP.GE.U32.AND P1, PT, R9.reuse, UR4, PT ;  /* 0x0000000409007c0c */ /* 0x042fe4000bf26070 */
[----:B------:R-:W-:-:S04]  /*0070*/  IADD3 R11, PT, PT, R9, 0x100, RZ ;  /* 0x00000100090b7810 */ /* 0x000fc80007ffe0ff */
[----:B------:R-:W-:-:S07]  /*0080*/  ISETP.GE.U32.AND P2, PT, R11, UR4, PT ;  /* 0x000000040b007c0c */ /* 0x000fce000bf46070 */
[----:B------:R-:W0:Y:S08]  /*0090*/  @!P1 LDC.64 R4, c[0x0][0x380] ;  /* 0x0000e000ff049b82 */ /* 0x000e300000000a00 */
[----:B------:R-:W1:Y:S01]  /*00a0*/  @!P2 LDC.64 R6, c[0x0][0x380] ;  /* 0x0000e000ff06ab82 */ /* 0x000e620000000a00 */
[----:B0-----:R-:W-:-:S06]  /*00b0*/  @!P1 IMAD.WIDE.U32 R4, R9, 0x4, R4 ;  /* 0x0000000409049825 */ /* 0x001fcc00078e0004 */
[----:B--2---:R-:W2:Y:S01]  /*00c0*/  @!P1 LDG.E.CONSTANT R4, desc[UR6][R4.64] ;  /* 0x0000000604049981 */ /* 0x004ea2000c1e9900 */
        /* <DEDUP_REMOVED lines=61> */
[----:B------:R-:W2:Y:S02]  /*04a0*/  LDC.64 R2, c[0x0][0x388] ;  /* 0x0000e200ff027b82 */ /* 0x000ea40000000a00 */
[----:B--2---:R-:W-:-:S05]  /*04b0*/  IMAD.WIDE.U32 R2, R0, 0x4, R2 ;  /* 0x0000000400027825 */ /* 0x004fca00078e0002 */
[----:B-1----:R-:W-:Y:S01]  /*04c0*/  STG.E desc[UR6][R2.64], R5 ;  /* 0x0000000502007986 */ /* 0x002fe2000c101906 */
[----:B------:R-:W-:Y:S05]  /*04d0*/  EXIT ;  /* 0x000000000000794d */ /* 0x000fea0003800000 */
.L_x_12:
        /* <DEDUP_REMOVED lines=10> */
.L_x_19:


//--------------------- .nv.shared._Z20block_exclusive_scanILi1024EEvPKfPfS2_i --------------------------
	.section	.nv.shared._Z20block_exclusive_scanILi1024EEvPKfPfS2_i,"aw",@nobits
	.sectionflags	@""
	.align	4
.nv.shared._Z20block_exclusive_scanILi1024EEvPKfPfS2_i:
	.zero		9216


//--------------------- .nv.shared.reserved.0     --------------------------
	.section	.nv.shared.reserved.0,"aw",@nobits
	.weak		__nv_reservedSMEM_offset_0_alias
	.size		__nv_reservedSMEM_offset_0_alias, 0, 64
	.other		__nv_reservedSMEM_offset_0_alias,@"STO_CUDA_RESERVED_SHARED STV_DEFAULT"
__nv_reservedSMEM_offset_0_alias:
	.zero		0
	.zero		64


//--------------------- .nv.shared._Z20block_exclusive_scanILi512EEvPKfPfS2_i --------------------------
	.section	.nv.shared._Z20block_exclusive_scanILi512EEvPKfPfS2_i,"aw",@nobits
	.sectionflags	@""
	.align	4
.nv.shared._Z20block_exclusive_scanILi512EEvPKfPfS2_i:
	.zero		5120


//--------------------- .nv.shared._Z20block_exclusive_scanILi256EEvPKfPfS2_i --------------------------
	.section	.nv.shared._Z20block_exclusive_scanILi256EEvPKfPfS2_i,"aw",@nobits
	.sectionflags	@""
	.align	4
.nv.shared._Z20block_exclusive_scanILi256EEvPKfPfS2_i:
	.zero		3072


//--------------------- .nv.shared._Z17reduce_sum_kernelILi1024EEvPKfPfi --------------------------
	.section	.nv.shared._Z17reduce_sum_kernelILi1024EEvPKfPfi,"aw",@nobits
	.sectionflags	@""
	.align	4
.nv.shared._Z17reduce_sum_kernelILi1024EEvPKfPfi:
	.zero		5120


//--------------------- .nv.shared._Z17reduce_sum_kernelILi512EEvPKfPfi --------------------------
	.section	.nv.shared._Z17reduce_sum_kernelILi512EEvPKfPfi,"aw",@nobits
	.sectionflags	@""
	.align	4
.nv.shared._Z17reduce_sum_kernelILi512EEvPKfPfi:
	.zero		3072


//--------------------- .nv.shared._Z17reduce_sum_kernelILi256EEvPKfPfi --------------------------
	.section	.nv.shared._Z17reduce_sum_kernelILi256EEvPKfPfi,"aw",@nobits
	.sectionflags	@""
	.align	4
.nv.shared._Z17reduce_sum_kernelILi256EEvPKfPfi:
	.zero		2048


//--------------------- .nv.constant0._Z20block_exclusive_scanILi1024EEvPKfPfS2_i --------------------------
	.section	.nv.constant0._Z20block_exclusive_scanILi1024EEvPKfPfS2_i,"a",@progbits
	.sectionflags	@""
	.align	4
.nv.constant0._Z20block_exclusive_scanILi1024EEvPKfPfS2_i:
	.zero		924


//--------------------- .nv.constant0._Z20block_exclusive_scanILi512EEvPKfPfS2_i --------------------------
	.section	.nv.constant0._Z20block_exclusive_scanILi512EEvPKfPfS2_i,"a",@progbits
	.sectionflags	@""
	.align	4
.nv.constant0._Z20block_exclusive_scanILi512EEvPKfPfS2_i:
	.zero		924


//--------------------- .nv.constant0._Z20block_exclusive_scanILi256EEvPKfPfS2_i --------------------------
	.section	.nv.constant0._Z20block_exclusive_scanILi256EEvPKfPfS2_i,"a",@progbits
	.sectionflags	@""
	.align	4
.nv.constant0._Z20block_exclusive_scanILi256EEvPKfPfS2_i:
	.zero		924


//--------------------- .nv.constant0._Z17add_block_offsetsPfPKfii --------------------------
	.section	.nv.constant0._Z17add_block_offsetsPfPKfii,"a",@progbits
	.sectionflags	@""
	.align	4
.nv.constant0._Z17add_block_offsetsPfPKfii:
	.zero		920


//--------------------- .nv.constant0._Z17reduce_sum_kernelILi1024EEvPKfPfi --------------------------
	.section	.nv.constant0._Z17reduce_sum_kernelILi1024EEvPKfPfi,"a",@progbits
	.sectionflags	@""
	.align	4
.nv.constant0._Z17reduce_sum_kernelILi1024EEvPKfPfi:
	.zero		916


//--------------------- .nv.constant0._Z17reduce_sum_kernelILi512EEvPKfPfi --------------------------
	.section	.nv.constant0._Z17reduce_sum_kernelILi512EEvPKfPfi,"a",@progbits
	.sectionflags	@""
	.align	4
.nv.constant0._Z17reduce_sum_kernelILi512EEvPKfPfi:
	.zero		916


//--------------------- .nv.constant0._Z17reduce_sum_kernelILi256EEvPKfPfi --------------------------
	.section	.nv.constant0._Z17reduce_sum_kernelILi256EEvPKfPfi,"a",@progbits
	.sectionflags	@""
	.align	4
.nv.constant0._Z17reduce_sum_kernelILi256EEvPKfPfi:
	.zero		916


//--------------------- SYMBOLS --------------------------

	.type		.nv.reservedSmem.offset0,@object
	.size		.nv.reservedSmem.offset0,0x4
	.type		.nv.reservedSmem.cap,@object
	.size		.nv.reservedSmem.cap,0x4
